//
// Generated by NVIDIA NVVM Compiler
//
// Compiler Build ID: CL-36424714
// Cuda compilation tools, release 13.0, V13.0.88
// Based on NVVM 20.0.0
//

.version 9.0
.target sm_100
.address_size 64

	// .globl	_Z12matMulKernelPKfS0_Pfiii

.visible .entry _Z12matMulKernelPKfS0_Pfiii(
	.param .u64 .ptr .align 1 _Z12matMulKernelPKfS0_Pfiii_param_0,
	.param .u64 .ptr .align 1 _Z12matMulKernelPKfS0_Pfiii_param_1,
	.param .u64 .ptr .align 1 _Z12matMulKernelPKfS0_Pfiii_param_2,
	.param .u32 _Z12matMulKernelPKfS0_Pfiii_param_3,
	.param .u32 _Z12matMulKernelPKfS0_Pfiii_param_4,
	.param .u32 _Z12matMulKernelPKfS0_Pfiii_param_5
)
{
	.reg .pred 	%p<13>;
	.reg .b32 	%r<41>;
	.reg .b32 	%f<68>;
	.reg .b64 	%rd<53>;

	ld.param.u64 	%rd7, [_Z12matMulKernelPKfS0_Pfiii_param_0];
	ld.param.u64 	%rd8, [_Z12matMulKernelPKfS0_Pfiii_param_1];
	ld.param.u64 	%rd6, [_Z12matMulKernelPKfS0_Pfiii_param_2];
	ld.param.u32 	%r20, [_Z12matMulKernelPKfS0_Pfiii_param_3];
	ld.param.u32 	%r18, [_Z12matMulKernelPKfS0_Pfiii_param_4];
	ld.param.u32 	%r19, [_Z12matMulKernelPKfS0_Pfiii_param_5];
	cvta.to.global.u64 	%rd1, %rd8;
	cvta.to.global.u64 	%rd2, %rd7;
	mov.u32 	%r21, %ctaid.y;
	mov.u32 	%r22, %ntid.y;
	mov.u32 	%r23, %tid.y;
	mad.lo.s32 	%r1, %r21, %r22, %r23;
	mov.u32 	%r24, %ctaid.x;
	mov.u32 	%r25, %ntid.x;
	mov.u32 	%r26, %tid.x;
	mad.lo.s32 	%r2, %r24, %r25, %r26;
	setp.ge.s32 	%p1, %r1, %r20;
	setp.ge.s32 	%p2, %r2, %r18;
	or.pred  	%p3, %p1, %p2;
	@%p3 bra 	$L__BB0_14;
	setp.lt.s32 	%p4, %r19, 1;
	mov.f32 	%f67, 0f00000000;
	@%p4 bra 	$L__BB0_13;
	mul.lo.s32 	%r3, %r19, %r1;
	and.b32  	%r4, %r19, 7;
	setp.lt.u32 	%p5, %r19, 8;
	mov.f32 	%f67, 0f00000000;
	mov.b32 	%r39, 0;
	@%p5 bra 	$L__BB0_5;
	and.b32  	%r39, %r19, 2147483640;
	neg.s32 	%r37, %r39;
	shl.b32 	%r7, %r18, 3;
	mul.wide.u32 	%rd9, %r3, 4;
	add.s64 	%rd10, %rd9, %rd2;
	add.s64 	%rd52, %rd10, 16;
	mov.f32 	%f67, 0f00000000;
	mul.wide.s32 	%rd13, %r18, 4;
	mov.u32 	%r36, %r2;
$L__BB0_4:
	.pragma "nounroll";
	ld.global.f32 	%f17, [%rd52+-16];
	mul.wide.s32 	%rd11, %r36, 4;
	add.s64 	%rd12, %rd1, %rd11;
	ld.global.f32 	%f18, [%rd12];
	fma.rn.f32 	%f19, %f17, %f18, %f67;
	ld.global.f32 	%f20, [%rd52+-12];
	add.s64 	%rd14, %rd12, %rd13;
	ld.global.f32 	%f21, [%rd14];
	fma.rn.f32 	%f22, %f20, %f21, %f19;
	ld.global.f32 	%f23, [%rd52+-8];
	add.s64 	%rd15, %rd14, %rd13;
	ld.global.f32 	%f24, [%rd15];
	fma.rn.f32 	%f25, %f23, %f24, %f22;
	ld.global.f32 	%f26, [%rd52+-4];
	add.s64 	%rd16, %rd15, %rd13;
	ld.global.f32 	%f27, [%rd16];
	fma.rn.f32 	%f28, %f26, %f27, %f25;
	ld.global.f32 	%f29, [%rd52];
	add.s64 	%rd17, %rd16, %rd13;
	ld.global.f32 	%f30, [%rd17];
	fma.rn.f32 	%f31, %f29, %f30, %f28;
	ld.global.f32 	%f32, [%rd52+4];
	add.s64 	%rd18, %rd17, %rd13;
	ld.global.f32 	%f33, [%rd18];
	fma.rn.f32 	%f34, %f32, %f33, %f31;
	ld.global.f32 	%f35, [%rd52+8];
	add.s64 	%rd19, %rd18, %rd13;
	ld.global.f32 	%f36, [%rd19];
	fma.rn.f32 	%f37, %f35, %f36, %f34;
	ld.global.f32 	%f38, [%rd52+12];
	add.s64 	%rd20, %rd19, %rd13;
	ld.global.f32 	%f39, [%rd20];
	fma.rn.f32 	%f67, %f38, %f39, %f37;
	add.s32 	%r37, %r37, 8;
	add.s32 	%r36, %r36, %r7;
	add.s64 	%rd52, %rd52, 32;
	setp.ne.s32 	%p6, %r37, 0;
	@%p6 bra 	$L__BB0_4;
$L__BB0_5:
	setp.eq.s32 	%p7, %r4, 0;
	@%p7 bra 	$L__BB0_13;
	and.b32  	%r13, %r19, 3;
	setp.lt.u32 	%p8, %r4, 4;
	@%p8 bra 	$L__BB0_8;
	add.s32 	%r28, %r39, %r3;
	mul.wide.u32 	%rd21, %r28, 4;
	add.s64 	%rd22, %rd2, %rd21;
	ld.global.f32 	%f41, [%rd22];
	mad.lo.s32 	%r29, %r39, %r18, %r2;
	mul.wide.s32 	%rd23, %r29, 4;
	add.s64 	%rd24, %rd1, %rd23;
	ld.global.f32 	%f42, [%rd24];
	fma.rn.f32 	%f43, %f41, %f42, %f67;
	cvt.u64.u32 	%rd25, %r3;
	cvt.u64.u32 	%rd26, %r39;
	add.s64 	%rd27, %rd26, %rd25;
	shl.b64 	%rd28, %rd27, 2;
	add.s64 	%rd29, %rd2, %rd28;
	ld.global.f32 	%f44, [%rd29+4];
	mul.wide.s32 	%rd30, %r18, 4;
	add.s64 	%rd31, %rd24, %rd30;
	ld.global.f32 	%f45, [%rd31];
	fma.rn.f32 	%f46, %f44, %f45, %f43;
	ld.global.f32 	%f47, [%rd29+8];
	add.s64 	%rd32, %rd31, %rd30;
	ld.global.f32 	%f48, [%rd32];
	fma.rn.f32 	%f49, %f47, %f48, %f46;
	ld.global.f32 	%f50, [%rd29+12];
	add.s64 	%rd33, %rd32, %rd30;
	ld.global.f32 	%f51, [%rd33];
	fma.rn.f32 	%f67, %f50, %f51, %f49;
	add.s32 	%r39, %r39, 4;
$L__BB0_8:
	setp.eq.s32 	%p9, %r13, 0;
	@%p9 bra 	$L__BB0_13;
	setp.eq.s32 	%p10, %r13, 1;
	@%p10 bra 	$L__BB0_11;
	add.s32 	%r30, %r39, %r3;
	mul.wide.u32 	%rd34, %r30, 4;
	add.s64 	%rd35, %rd2, %rd34;
	ld.global.f32 	%f53, [%rd35];
	mad.lo.s32 	%r31, %r39, %r18, %r2;
	mul.wide.s32 	%rd36, %r31, 4;
	add.s64 	%rd37, %rd1, %rd36;
	ld.global.f32 	%f54, [%rd37];
	fma.rn.f32 	%f55, %f53, %f54, %f67;
	cvt.u64.u32 	%rd38, %r3;
	cvt.u64.u32 	%rd39, %r39;
	add.s64 	%rd40, %rd39, %rd38;
	shl.b64 	%rd41, %rd40, 2;
	add.s64 	%rd42, %rd2, %rd41;
	ld.global.f32 	%f56, [%rd42+4];
	mul.wide.s32 	%rd43, %r18, 4;
	add.s64 	%rd44, %rd37, %rd43;
	ld.global.f32 	%f57, [%rd44];
	fma.rn.f32 	%f67, %f56, %f57, %f55;
	add.s32 	%r39, %r39, 2;
$L__BB0_11:
	and.b32  	%r32, %r19, 1;
	setp.eq.b32 	%p11, %r32, 1;
	not.pred 	%p12, %p11;
	@%p12 bra 	$L__BB0_13;
	add.s32 	%r33, %r39, %r3;
	mul.wide.u32 	%rd45, %r33, 4;
	add.s64 	%rd46, %rd2, %rd45;
	ld.global.f32 	%f58, [%rd46];
	mad.lo.s32 	%r34, %r39, %r18, %r2;
	mul.wide.s32 	%rd47, %r34, 4;
	add.s64 	%rd48, %rd1, %rd47;
	ld.global.f32 	%f59, [%rd48];
	fma.rn.f32 	%f67, %f58, %f59, %f67;
$L__BB0_13:
	mad.lo.s32 	%r35, %r18, %r1, %r2;
	cvta.to.global.u64 	%rd49, %rd6;
	mul.wide.s32 	%rd50, %r35, 4;
	add.s64 	%rd51, %rd49, %rd50;
	st.global.f32 	[%rd51], %f67;
$L__BB0_14:
	ret;

}
	// .globl	_Z22matMulKernelTransposedPKfS0_Pfiii
.visible .entry _Z22matMulKernelTransposedPKfS0_Pfiii(
	.param .u64 .ptr .align 1 _Z22matMulKernelTransposedPKfS0_Pfiii_param_0,
	.param .u64 .ptr .align 1 _Z22matMulKernelTransposedPKfS0_Pfiii_param_1,
	.param .u64 .ptr .align 1 _Z22matMulKernelTransposedPKfS0_Pfiii_param_2,
	.param .u32 _Z22matMulKernelTransposedPKfS0_Pfiii_param_3,
	.param .u32 _Z22matMulKernelTransposedPKfS0_Pfiii_param_4,
	.param .u32 _Z22matMulKernelTransposedPKfS0_Pfiii_param_5
)
{
	.reg .pred 	%p<13>;
	.reg .b32 	%r<48>;
	.reg .b32 	%f<112>;
	.reg .b64 	%rd<43>;

	ld.param.u64 	%rd11, [_Z22matMulKernelTransposedPKfS0_Pfiii_param_0];
	ld.param.u64 	%rd12, [_Z22matMulKernelTransposedPKfS0_Pfiii_param_1];
	ld.param.u64 	%rd10, [_Z22matMulKernelTransposedPKfS0_Pfiii_param_2];
	ld.param.u32 	%r27, [_Z22matMulKernelTransposedPKfS0_Pfiii_param_3];
	ld.param.u32 	%r25, [_Z22matMulKernelTransposedPKfS0_Pfiii_param_4];
	ld.param.u32 	%r26, [_Z22matMulKernelTransposedPKfS0_Pfiii_param_5];
	cvta.to.global.u64 	%rd1, %rd12;
	cvta.to.global.u64 	%rd2, %rd11;
	mov.u32 	%r28, %ctaid.y;
	mov.u32 	%r29, %ntid.y;
	mov.u32 	%r30, %tid.y;
	mad.lo.s32 	%r1, %r28, %r29, %r30;
	mov.u32 	%r31, %ctaid.x;
	mov.u32 	%r32, %ntid.x;
	mov.u32 	%r33, %tid.x;
	mad.lo.s32 	%r2, %r31, %r32, %r33;
	setp.ge.s32 	%p1, %r1, %r27;
	setp.ge.s32 	%p2, %r2, %r25;
	or.pred  	%p3, %p1, %p2;
	@%p3 bra 	$L__BB1_15;
	setp.lt.s32 	%p4, %r26, 1;
	mov.f32 	%f111, 0f00000000;
	@%p4 bra 	$L__BB1_14;
	mul.lo.s32 	%r3, %r26, %r1;
	mul.lo.s32 	%r4, %r26, %r2;
	and.b32  	%r5, %r26, 15;
	setp.lt.u32 	%p5, %r26, 16;
	mov.f32 	%f111, 0f00000000;
	mov.b32 	%r44, 0;
	@%p5 bra 	$L__BB1_5;
	and.b32  	%r44, %r26, 2147483632;
	neg.s32 	%r42, %r44;
	mul.wide.u32 	%rd13, %r3, 4;
	add.s64 	%rd14, %rd13, %rd2;
	add.s64 	%rd41, %rd14, 32;
	add.s64 	%rd4, %rd1, 32;
	mov.f32 	%f111, 0f00000000;
	mov.u32 	%r41, %r4;
$L__BB1_4:
	.pragma "nounroll";
	mul.wide.s32 	%rd15, %r41, 4;
	add.s64 	%rd16, %rd4, %rd15;
	ld.global.f32 	%f18, [%rd41+-32];
	ld.global.f32 	%f19, [%rd16+-32];
	fma.rn.f32 	%f20, %f18, %f19, %f111;
	ld.global.f32 	%f21, [%rd41+-28];
	ld.global.f32 	%f22, [%rd16+-28];
	fma.rn.f32 	%f23, %f21, %f22, %f20;
	ld.global.f32 	%f24, [%rd41+-24];
	ld.global.f32 	%f25, [%rd16+-24];
	fma.rn.f32 	%f26, %f24, %f25, %f23;
	ld.global.f32 	%f27, [%rd41+-20];
	ld.global.f32 	%f28, [%rd16+-20];
	fma.rn.f32 	%f29, %f27, %f28, %f26;
	ld.global.f32 	%f30, [%rd41+-16];
	ld.global.f32 	%f31, [%rd16+-16];
	fma.rn.f32 	%f32, %f30, %f31, %f29;
	ld.global.f32 	%f33, [%rd41+-12];
	ld.global.f32 	%f34, [%rd16+-12];
	fma.rn.f32 	%f35, %f33, %f34, %f32;
	ld.global.f32 	%f36, [%rd41+-8];
	ld.global.f32 	%f37, [%rd16+-8];
	fma.rn.f32 	%f38, %f36, %f37, %f35;
	ld.global.f32 	%f39, [%rd41+-4];
	ld.global.f32 	%f40, [%rd16+-4];
	fma.rn.f32 	%f41, %f39, %f40, %f38;
	ld.global.f32 	%f42, [%rd41];
	ld.global.f32 	%f43, [%rd16];
	fma.rn.f32 	%f44, %f42, %f43, %f41;
	ld.global.f32 	%f45, [%rd41+4];
	ld.global.f32 	%f46, [%rd16+4];
	fma.rn.f32 	%f47, %f45, %f46, %f44;
	ld.global.f32 	%f48, [%rd41+8];
	ld.global.f32 	%f49, [%rd16+8];
	fma.rn.f32 	%f50, %f48, %f49, %f47;
	ld.global.f32 	%f51, [%rd41+12];
	ld.global.f32 	%f52, [%rd16+12];
	fma.rn.f32 	%f53, %f51, %f52, %f50;
	ld.global.f32 	%f54, [%rd41+16];
	ld.global.f32 	%f55, [%rd16+16];
	fma.rn.f32 	%f56, %f54, %f55, %f53;
	ld.global.f32 	%f57, [%rd41+20];
	ld.global.f32 	%f58, [%rd16+20];
	fma.rn.f32 	%f59, %f57, %f58, %f56;
	ld.global.f32 	%f60, [%rd41+24];
	ld.global.f32 	%f61, [%rd16+24];
	fma.rn.f32 	%f62, %f60, %f61, %f59;
	ld.global.f32 	%f63, [%rd41+28];
	ld.global.f32 	%f64, [%rd16+28];
	fma.rn.f32 	%f111, %f63, %f64, %f62;
	add.s32 	%r42, %r42, 16;
	add.s64 	%rd41, %rd41, 64;
	add.s32 	%r41, %r41, 16;
	setp.ne.s32 	%p6, %r42, 0;
	@%p6 bra 	$L__BB1_4;
$L__BB1_5:
	setp.eq.s32 	%p7, %r5, 0;
	@%p7 bra 	$L__BB1_14;
	and.b32  	%r13, %r26, 7;
	setp.lt.u32 	%p8, %r5, 8;
	@%p8 bra 	$L__BB1_8;
	add.s32 	%r35, %r44, %r3;
	mul.wide.u32 	%rd17, %r35, 4;
	add.s64 	%rd18, %rd2, %rd17;
	ld.global.f32 	%f66, [%rd18];
	add.s32 	%r36, %r44, %r4;
	mul.wide.s32 	%rd19, %r36, 4;
	add.s64 	%rd20, %rd1, %rd19;
	ld.global.f32 	%f67, [%rd20];
	fma.rn.f32 	%f68, %f66, %f67, %f111;
	cvt.u64.u32 	%rd21, %r3;
	cvt.u64.u32 	%rd22, %r44;
	add.s64 	%rd23, %rd22, %rd21;
	shl.b64 	%rd24, %rd23, 2;
	add.s64 	%rd25, %rd2, %rd24;
	ld.global.f32 	%f69, [%rd25+4];
	ld.global.f32 	%f70, [%rd20+4];
	fma.rn.f32 	%f71, %f69, %f70, %f68;
	ld.global.f32 	%f72, [%rd25+8];
	ld.global.f32 	%f73, [%rd20+8];
	fma.rn.f32 	%f74, %f72, %f73, %f71;
	ld.global.f32 	%f75, [%rd25+12];
	ld.global.f32 	%f76, [%rd20+12];
	fma.rn.f32 	%f77, %f75, %f76, %f74;
	ld.global.f32 	%f78, [%rd25+16];
	ld.global.f32 	%f79, [%rd20+16];
	fma.rn.f32 	%f80, %f78, %f79, %f77;
	ld.global.f32 	%f81, [%rd25+20];
	ld.global.f32 	%f82, [%rd20+20];
	fma.rn.f32 	%f83, %f81, %f82, %f80;
	ld.global.f32 	%f84, [%rd25+24];
	ld.global.f32 	%f85, [%rd20+24];
	fma.rn.f32 	%f86, %f84, %f85, %f83;
	ld.global.f32 	%f87, [%rd25+28];
	ld.global.f32 	%f88, [%rd20+28];
	fma.rn.f32 	%f111, %f87, %f88, %f86;
	add.s32 	%r44, %r44, 8;
$L__BB1_8:
	setp.eq.s32 	%p9, %r13, 0;
	@%p9 bra 	$L__BB1_14;
	and.b32  	%r16, %r26, 3;
	setp.lt.u32 	%p10, %r13, 4;
	@%p10 bra 	$L__BB1_11;
	add.s32 	%r37, %r44, %r3;
	mul.wide.u32 	%rd26, %r37, 4;
	add.s64 	%rd27, %rd2, %rd26;
	ld.global.f32 	%f90, [%rd27];
	add.s32 	%r38, %r44, %r4;
	mul.wide.s32 	%rd28, %r38, 4;
	add.s64 	%rd29, %rd1, %rd28;
	ld.global.f32 	%f91, [%rd29];
	fma.rn.f32 	%f92, %f90, %f91, %f111;
	cvt.u64.u32 	%rd30, %r3;
	cvt.u64.u32 	%rd31, %r44;
	add.s64 	%rd32, %rd31, %rd30;
	shl.b64 	%rd33, %rd32, 2;
	add.s64 	%rd34, %rd2, %rd33;
	ld.global.f32 	%f93, [%rd34+4];
	ld.global.f32 	%f94, [%rd29+4];
	fma.rn.f32 	%f95, %f93, %f94, %f92;
	ld.global.f32 	%f96, [%rd34+8];
	ld.global.f32 	%f97, [%rd29+8];
	fma.rn.f32 	%f98, %f96, %f97, %f95;
	ld.global.f32 	%f99, [%rd34+12];
	ld.global.f32 	%f100, [%rd29+12];
	fma.rn.f32 	%f111, %f99, %f100, %f98;
	add.s32 	%r44, %r44, 4;
$L__BB1_11:
	setp.eq.s32 	%p11, %r16, 0;
	@%p11 bra 	$L__BB1_14;
	add.s32 	%r47, %r44, %r4;
	add.s32 	%r39, %r44, %r3;
	mul.wide.u32 	%rd35, %r39, 4;
	add.s64 	%rd42, %rd2, %rd35;
	neg.s32 	%r46, %r16;
$L__BB1_13:
	.pragma "nounroll";
	mul.wide.s32 	%rd36, %r47, 4;
	add.s64 	%rd37, %rd1, %rd36;
	ld.global.f32 	%f101, [%rd42];
	ld.global.f32 	%f102, [%rd37];
	fma.rn.f32 	%f111, %f101, %f102, %f111;
	add.s32 	%r47, %r47, 1;
	add.s64 	%rd42, %rd42, 4;
	add.s32 	%r46, %r46, 1;
	setp.ne.s32 	%p12, %r46, 0;
	@%p12 bra 	$L__BB1_13;
$L__BB1_14:
	mad.lo.s32 	%r40, %r25, %r1, %r2;
	cvta.to.global.u64 	%rd38, %rd10;
	mul.wide.s32 	%rd39, %r40, 4;
	add.s64 	%rd40, %rd38, %rd39;
	st.global.f32 	[%rd40], %f111;
$L__BB1_15:
	ret;

}
	// .globl	_Z11scaleKernelPfif
.visible .entry _Z11scaleKernelPfif(
	.param .u64 .ptr .align 1 _Z11scaleKernelPfif_param_0,
	.param .u32 _Z11scaleKernelPfif_param_1,
	.param .f32 _Z11scaleKernelPfif_param_2
)
{
	.reg .pred 	%p<2>;
	.reg .b32 	%r<6>;
	.reg .b32 	%f<4>;
	.reg .b64 	%rd<5>;

	ld.param.u64 	%rd1, [_Z11scaleKernelPfif_param_0];
	ld.param.u32 	%r2, [_Z11scaleKernelPfif_param_1];
	ld.param.f32 	%f1, [_Z11scaleKernelPfif_param_2];
	mov.u32 	%r3, %ctaid.x;
	mov.u32 	%r4, %ntid.x;
	mov.u32 	%r5, %tid.x;
	mad.lo.s32 	%r1, %r3, %r4, %r5;
	setp.ge.s32 	%p1, %r1, %r2;
	@%p1 bra 	$L__BB2_2;
	cvta.to.global.u64 	%rd2, %rd1;
	mul.wide.s32 	%rd3, %r1, 4;
	add.s64 	%rd4, %rd2, %rd3;
	ld.global.f32 	%f2, [%rd4];
	mul.f32 	%f3, %f1, %f2;
	st.global.f32 	[%rd4], %f3;
$L__BB2_2:
	ret;

}
	// .globl	_Z13softmaxKernelPfii
.visible .entry _Z13softmaxKernelPfii(
	.param .u64 .ptr .align 1 _Z13softmaxKernelPfii_param_0,
	.param .u32 _Z13softmaxKernelPfii_param_1,
	.param .u32 _Z13softmaxKernelPfii_param_2
)
{
	.reg .pred 	%p<58>;
	.reg .b32 	%r<123>;
	.reg .b32 	%f<366>;
	.reg .b64 	%rd<30>;

	ld.param.u64 	%rd5, [_Z13softmaxKernelPfii_param_0];
	ld.param.u32 	%r59, [_Z13softmaxKernelPfii_param_1];
	ld.param.u32 	%r58, [_Z13softmaxKernelPfii_param_2];
	cvta.to.global.u64 	%rd1, %rd5;
	mov.u32 	%r60, %ctaid.x;
	mov.u32 	%r61, %ntid.x;
	mov.u32 	%r62, %tid.x;
	mad.lo.s32 	%r1, %r60, %r61, %r62;
	setp.ge.s32 	%p1, %r1, %r59;
	@%p1 bra 	$L__BB3_39;
	setp.lt.s32 	%p2, %r58, 1;
	mov.f32 	%f356, 0fE0AD78EC;
	@%p2 bra 	$L__BB3_14;
	mul.lo.s32 	%r2, %r58, %r1;
	and.b32  	%r3, %r58, 15;
	setp.lt.u32 	%p3, %r58, 16;
	mov.f32 	%f356, 0fE0AD78EC;
	mov.b32 	%r104, 0;
	@%p3 bra 	$L__BB3_5;
	and.b32  	%r104, %r58, 2147483632;
	neg.s32 	%r110, %r104;
	add.s64 	%rd2, %rd1, 32;
	mov.f32 	%f356, 0fE0AD78EC;
	mov.u32 	%r109, %r2;
$L__BB3_4:
	.pragma "nounroll";
	mul.wide.s32 	%rd6, %r109, 4;
	add.s64 	%rd7, %rd2, %rd6;
	ld.global.f32 	%f30, [%rd7+-32];
	setp.gt.f32 	%p4, %f30, %f356;
	selp.f32 	%f31, %f30, %f356, %p4;
	ld.global.f32 	%f32, [%rd7+-28];
	setp.gt.f32 	%p5, %f32, %f31;
	selp.f32 	%f33, %f32, %f31, %p5;
	ld.global.f32 	%f34, [%rd7+-24];
	setp.gt.f32 	%p6, %f34, %f33;
	selp.f32 	%f35, %f34, %f33, %p6;
	ld.global.f32 	%f36, [%rd7+-20];
	setp.gt.f32 	%p7, %f36, %f35;
	selp.f32 	%f37, %f36, %f35, %p7;
	ld.global.f32 	%f38, [%rd7+-16];
	setp.gt.f32 	%p8, %f38, %f37;
	selp.f32 	%f39, %f38, %f37, %p8;
	ld.global.f32 	%f40, [%rd7+-12];
	setp.gt.f32 	%p9, %f40, %f39;
	selp.f32 	%f41, %f40, %f39, %p9;
	ld.global.f32 	%f42, [%rd7+-8];
	setp.gt.f32 	%p10, %f42, %f41;
	selp.f32 	%f43, %f42, %f41, %p10;
	ld.global.f32 	%f44, [%rd7+-4];
	setp.gt.f32 	%p11, %f44, %f43;
	selp.f32 	%f45, %f44, %f43, %p11;
	ld.global.f32 	%f46, [%rd7];
	setp.gt.f32 	%p12, %f46, %f45;
	selp.f32 	%f47, %f46, %f45, %p12;
	ld.global.f32 	%f48, [%rd7+4];
	setp.gt.f32 	%p13, %f48, %f47;
	selp.f32 	%f49, %f48, %f47, %p13;
	ld.global.f32 	%f50, [%rd7+8];
	setp.gt.f32 	%p14, %f50, %f49;
	selp.f32 	%f51, %f50, %f49, %p14;
	ld.global.f32 	%f52, [%rd7+12];
	setp.gt.f32 	%p15, %f52, %f51;
	selp.f32 	%f53, %f52, %f51, %p15;
	ld.global.f32 	%f54, [%rd7+16];
	setp.gt.f32 	%p16, %f54, %f53;
	selp.f32 	%f55, %f54, %f53, %p16;
	ld.global.f32 	%f56, [%rd7+20];
	setp.gt.f32 	%p17, %f56, %f55;
	selp.f32 	%f57, %f56, %f55, %p17;
	ld.global.f32 	%f58, [%rd7+24];
	setp.gt.f32 	%p18, %f58, %f57;
	selp.f32 	%f59, %f58, %f57, %p18;
	ld.global.f32 	%f60, [%rd7+28];
	setp.gt.f32 	%p19, %f60, %f59;
	selp.f32 	%f356, %f60, %f59, %p19;
	add.s32 	%r110, %r110, 16;
	add.s32 	%r109, %r109, 16;
	setp.eq.s32 	%p20, %r110, 0;
	@%p20 bra 	$L__BB3_5;
	bra.uni 	$L__BB3_4;
$L__BB3_5:
	setp.eq.s32 	%p21, %r3, 0;
	@%p21 bra 	$L__BB3_14;
	and.b32  	%r7, %r58, 7;
	setp.lt.u32 	%p22, %r3, 8;
	@%p22 bra 	$L__BB3_8;
	add.s32 	%r64, %r104, %r2;
	mul.wide.s32 	%rd8, %r64, 4;
	add.s64 	%rd9, %rd1, %rd8;
	ld.global.f32 	%f62, [%rd9];
	setp.gt.f32 	%p23, %f62, %f356;
	selp.f32 	%f63, %f62, %f356, %p23;
	ld.global.f32 	%f64, [%rd9+4];
	setp.gt.f32 	%p24, %f64, %f63;
	selp.f32 	%f65, %f64, %f63, %p24;
	ld.global.f32 	%f66, [%rd9+8];
	setp.gt.f32 	%p25, %f66, %f65;
	selp.f32 	%f67, %f66, %f65, %p25;
	ld.global.f32 	%f68, [%rd9+12];
	setp.gt.f32 	%p26, %f68, %f67;
	selp.f32 	%f69, %f68, %f67, %p26;
	ld.global.f32 	%f70, [%rd9+16];
	setp.gt.f32 	%p27, %f70, %f69;
	selp.f32 	%f71, %f70, %f69, %p27;
	ld.global.f32 	%f72, [%rd9+20];
	setp.gt.f32 	%p28, %f72, %f71;
	selp.f32 	%f73, %f72, %f71, %p28;
	ld.global.f32 	%f74, [%rd9+24];
	setp.gt.f32 	%p29, %f74, %f73;
	selp.f32 	%f75, %f74, %f73, %p29;
	ld.global.f32 	%f76, [%rd9+28];
	setp.gt.f32 	%p30, %f76, %f75;
	selp.f32 	%f356, %f76, %f75, %p30;
	add.s32 	%r104, %r104, 8;
$L__BB3_8:
	setp.eq.s32 	%p31, %r7, 0;
	@%p31 bra 	$L__BB3_14;
	and.b32  	%r10, %r58, 3;
	setp.lt.u32 	%p32, %r7, 4;
	@%p32 bra 	$L__BB3_11;
	add.s32 	%r65, %r104, %r2;
	mul.wide.s32 	%rd10, %r65, 4;
	add.s64 	%rd11, %rd1, %rd10;
	ld.global.f32 	%f78, [%rd11];
	setp.gt.f32 	%p33, %f78, %f356;
	selp.f32 	%f79, %f78, %f356, %p33;
	ld.global.f32 	%f80, [%rd11+4];
	setp.gt.f32 	%p34, %f80, %f79;
	selp.f32 	%f81, %f80, %f79, %p34;
	ld.global.f32 	%f82, [%rd11+8];
	setp.gt.f32 	%p35, %f82, %f81;
	selp.f32 	%f83, %f82, %f81, %p35;
	ld.global.f32 	%f84, [%rd11+12];
	setp.gt.f32 	%p36, %f84, %f83;
	selp.f32 	%f356, %f84, %f83, %p36;
	add.s32 	%r104, %r104, 4;
$L__BB3_11:
	setp.eq.s32 	%p37, %r10, 0;
	@%p37 bra 	$L__BB3_14;
	add.s32 	%r108, %r104, %r2;
	neg.s32 	%r107, %r10;
$L__BB3_13:
	.pragma "nounroll";
	mul.wide.s32 	%rd12, %r108, 4;
	add.s64 	%rd13, %rd1, %rd12;
	ld.global.f32 	%f85, [%rd13];
	setp.gt.f32 	%p38, %f85, %f356;
	selp.f32 	%f356, %f85, %f356, %p38;
	add.s32 	%r108, %r108, 1;
	add.s32 	%r107, %r107, 1;
	setp.ne.s32 	%p39, %r107, 0;
	@%p39 bra 	$L__BB3_13;
$L__BB3_14:
	setp.lt.s32 	%p40, %r58, 1;
	mov.f32 	%f364, 0f00000000;
	@%p40 bra 	$L__BB3_26;
	mul.lo.s32 	%r19, %r58, %r1;
	and.b32  	%r20, %r58, 7;
	setp.lt.u32 	%p41, %r58, 8;
	mov.f32 	%f364, 0f00000000;
	mov.b32 	%r111, 0;
	@%p41 bra 	$L__BB3_18;
	and.b32  	%r111, %r58, 2147483640;
	neg.s32 	%r115, %r111;
	add.s64 	%rd3, %rd1, 16;
	mov.f32 	%f364, 0f00000000;
	mov.u32 	%r114, %r19;
$L__BB3_17:
	.pragma "nounroll";
	mul.wide.s32 	%rd14, %r114, 4;
	add.s64 	%rd15, %rd3, %rd14;
	ld.global.f32 	%f90, [%rd15+-16];
	sub.f32 	%f91, %f90, %f356;
	fma.rn.f32 	%f92, %f91, 0f3BBB989D, 0f3F000000;
	cvt.sat.f32.f32 	%f93, %f92;
	mov.f32 	%f94, 0f4B400001;
	mov.f32 	%f95, 0f437C0000;
	fma.rm.f32 	%f96, %f93, %f95, %f94;
	add.f32 	%f97, %f96, 0fCB40007F;
	neg.f32 	%f98, %f97;
	fma.rn.f32 	%f99, %f91, 0f3FB8AA3B, %f98;
	fma.rn.f32 	%f100, %f91, 0f32A57060, %f99;
	mov.b32 	%r67, %f96;
	shl.b32 	%r68, %r67, 23;
	mov.b32 	%f101, %r68;
	ex2.approx.ftz.f32 	%f102, %f100;
	mul.f32 	%f103, %f102, %f101;
	st.global.f32 	[%rd15+-16], %f103;
	add.f32 	%f104, %f364, %f103;
	ld.global.f32 	%f105, [%rd15+-12];
	sub.f32 	%f106, %f105, %f356;
	fma.rn.f32 	%f107, %f106, 0f3BBB989D, 0f3F000000;
	cvt.sat.f32.f32 	%f108, %f107;
	fma.rm.f32 	%f109, %f108, %f95, %f94;
	add.f32 	%f110, %f109, 0fCB40007F;
	neg.f32 	%f111, %f110;
	fma.rn.f32 	%f112, %f106, 0f3FB8AA3B, %f111;
	fma.rn.f32 	%f113, %f106, 0f32A57060, %f112;
	mov.b32 	%r69, %f109;
	shl.b32 	%r70, %r69, 23;
	mov.b32 	%f114, %r70;
	ex2.approx.ftz.f32 	%f115, %f113;
	mul.f32 	%f116, %f115, %f114;
	st.global.f32 	[%rd15+-12], %f116;
	add.f32 	%f117, %f104, %f116;
	ld.global.f32 	%f118, [%rd15+-8];
	sub.f32 	%f119, %f118, %f356;
	fma.rn.f32 	%f120, %f119, 0f3BBB989D, 0f3F000000;
	cvt.sat.f32.f32 	%f121, %f120;
	fma.rm.f32 	%f122, %f121, %f95, %f94;
	add.f32 	%f123, %f122, 0fCB40007F;
	neg.f32 	%f124, %f123;
	fma.rn.f32 	%f125, %f119, 0f3FB8AA3B, %f124;
	fma.rn.f32 	%f126, %f119, 0f32A57060, %f125;
	mov.b32 	%r71, %f122;
	shl.b32 	%r72, %r71, 23;
	mov.b32 	%f127, %r72;
	ex2.approx.ftz.f32 	%f128, %f126;
	mul.f32 	%f129, %f128, %f127;
	st.global.f32 	[%rd15+-8], %f129;
	add.f32 	%f130, %f117, %f129;
	ld.global.f32 	%f131, [%rd15+-4];
	sub.f32 	%f132, %f131, %f356;
	fma.rn.f32 	%f133, %f132, 0f3BBB989D, 0f3F000000;
	cvt.sat.f32.f32 	%f134, %f133;
	fma.rm.f32 	%f135, %f134, %f95, %f94;
	add.f32 	%f136, %f135, 0fCB40007F;
	neg.f32 	%f137, %f136;
	fma.rn.f32 	%f138, %f132, 0f3FB8AA3B, %f137;
	fma.rn.f32 	%f139, %f132, 0f32A57060, %f138;
	mov.b32 	%r73, %f135;
	shl.b32 	%r74, %r73, 23;
	mov.b32 	%f140, %r74;
	ex2.approx.ftz.f32 	%f141, %f139;
	mul.f32 	%f142, %f141, %f140;
	st.global.f32 	[%rd15+-4], %f142;
	add.f32 	%f143, %f130, %f142;
	ld.global.f32 	%f144, [%rd15];
	sub.f32 	%f145, %f144, %f356;
	fma.rn.f32 	%f146, %f145, 0f3BBB989D, 0f3F000000;
	cvt.sat.f32.f32 	%f147, %f146;
	fma.rm.f32 	%f148, %f147, %f95, %f94;
	add.f32 	%f149, %f148, 0fCB40007F;
	neg.f32 	%f150, %f149;
	fma.rn.f32 	%f151, %f145, 0f3FB8AA3B, %f150;
	fma.rn.f32 	%f152, %f145, 0f32A57060, %f151;
	mov.b32 	%r75, %f148;
	shl.b32 	%r76, %r75, 23;
	mov.b32 	%f153, %r76;
	ex2.approx.ftz.f32 	%f154, %f152;
	mul.f32 	%f155, %f154, %f153;
	st.global.f32 	[%rd15], %f155;
	add.f32 	%f156, %f143, %f155;
	ld.global.f32 	%f157, [%rd15+4];
	sub.f32 	%f158, %f157, %f356;
	fma.rn.f32 	%f159, %f158, 0f3BBB989D, 0f3F000000;
	cvt.sat.f32.f32 	%f160, %f159;
	fma.rm.f32 	%f161, %f160, %f95, %f94;
	add.f32 	%f162, %f161, 0fCB40007F;
	neg.f32 	%f163, %f162;
	fma.rn.f32 	%f164, %f158, 0f3FB8AA3B, %f163;
	fma.rn.f32 	%f165, %f158, 0f32A57060, %f164;
	mov.b32 	%r77, %f161;
	shl.b32 	%r78, %r77, 23;
	mov.b32 	%f166, %r78;
	ex2.approx.ftz.f32 	%f167, %f165;
	mul.f32 	%f168, %f167, %f166;
	st.global.f32 	[%rd15+4], %f168;
	add.f32 	%f169, %f156, %f168;
	ld.global.f32 	%f170, [%rd15+8];
	sub.f32 	%f171, %f170, %f356;
	fma.rn.f32 	%f172, %f171, 0f3BBB989D, 0f3F000000;
	cvt.sat.f32.f32 	%f173, %f172;
	fma.rm.f32 	%f174, %f173, %f95, %f94;
	add.f32 	%f175, %f174, 0fCB40007F;
	neg.f32 	%f176, %f175;
	fma.rn.f32 	%f177, %f171, 0f3FB8AA3B, %f176;
	fma.rn.f32 	%f178, %f171, 0f32A57060, %f177;
	mov.b32 	%r79, %f174;
	shl.b32 	%r80, %r79, 23;
	mov.b32 	%f179, %r80;
	ex2.approx.ftz.f32 	%f180, %f178;
	mul.f32 	%f181, %f180, %f179;
	st.global.f32 	[%rd15+8], %f181;
	add.f32 	%f182, %f169, %f181;
	ld.global.f32 	%f183, [%rd15+12];
	sub.f32 	%f184, %f183, %f356;
	fma.rn.f32 	%f185, %f184, 0f3BBB989D, 0f3F000000;
	cvt.sat.f32.f32 	%f186, %f185;
	fma.rm.f32 	%f187, %f186, %f95, %f94;
	add.f32 	%f188, %f187, 0fCB40007F;
	neg.f32 	%f189, %f188;
	fma.rn.f32 	%f190, %f184, 0f3FB8AA3B, %f189;
	fma.rn.f32 	%f191, %f184, 0f32A57060, %f190;
	mov.b32 	%r81, %f187;
	shl.b32 	%r82, %r81, 23;
	mov.b32 	%f192, %r82;
	ex2.approx.ftz.f32 	%f193, %f191;
	mul.f32 	%f194, %f193, %f192;
	st.global.f32 	[%rd15+12], %f194;
	add.f32 	%f364, %f182, %f194;
	add.s32 	%r115, %r115, 8;
	add.s32 	%r114, %r114, 8;
	setp.eq.s32 	%p42, %r115, 0;
	@%p42 bra 	$L__BB3_18;
	bra.uni 	$L__BB3_17;
$L__BB3_18:
	setp.eq.s32 	%p43, %r20, 0;
	@%p43 bra 	$L__BB3_26;
	and.b32  	%r28, %r58, 3;
	setp.lt.u32 	%p44, %r20, 4;
	@%p44 bra 	$L__BB3_21;
	add.s32 	%r83, %r111, %r19;
	mul.wide.s32 	%rd16, %r83, 4;
	add.s64 	%rd17, %rd1, %rd16;
	ld.global.f32 	%f196, [%rd17];
	sub.f32 	%f197, %f196, %f356;
	fma.rn.f32 	%f198, %f197, 0f3BBB989D, 0f3F000000;
	cvt.sat.f32.f32 	%f199, %f198;
	mov.f32 	%f200, 0f4B400001;
	mov.f32 	%f201, 0f437C0000;
	fma.rm.f32 	%f202, %f199, %f201, %f200;
	add.f32 	%f203, %f202, 0fCB40007F;
	neg.f32 	%f204, %f203;
	fma.rn.f32 	%f205, %f197, 0f3FB8AA3B, %f204;
	fma.rn.f32 	%f206, %f197, 0f32A57060, %f205;
	mov.b32 	%r84, %f202;
	shl.b32 	%r85, %r84, 23;
	mov.b32 	%f207, %r85;
	ex2.approx.ftz.f32 	%f208, %f206;
	mul.f32 	%f209, %f208, %f207;
	st.global.f32 	[%rd17], %f209;
	add.f32 	%f210, %f364, %f209;
	ld.global.f32 	%f211, [%rd17+4];
	sub.f32 	%f212, %f211, %f356;
	fma.rn.f32 	%f213, %f212, 0f3BBB989D, 0f3F000000;
	cvt.sat.f32.f32 	%f214, %f213;
	fma.rm.f32 	%f215, %f214, %f201, %f200;
	add.f32 	%f216, %f215, 0fCB40007F;
	neg.f32 	%f217, %f216;
	fma.rn.f32 	%f218, %f212, 0f3FB8AA3B, %f217;
	fma.rn.f32 	%f219, %f212, 0f32A57060, %f218;
	mov.b32 	%r86, %f215;
	shl.b32 	%r87, %r86, 23;
	mov.b32 	%f220, %r87;
	ex2.approx.ftz.f32 	%f221, %f219;
	mul.f32 	%f222, %f221, %f220;
	st.global.f32 	[%rd17+4], %f222;
	add.f32 	%f223, %f210, %f222;
	ld.global.f32 	%f224, [%rd17+8];
	sub.f32 	%f225, %f224, %f356;
	fma.rn.f32 	%f226, %f225, 0f3BBB989D, 0f3F000000;
	cvt.sat.f32.f32 	%f227, %f226;
	fma.rm.f32 	%f228, %f227, %f201, %f200;
	add.f32 	%f229, %f228, 0fCB40007F;
	neg.f32 	%f230, %f229;
	fma.rn.f32 	%f231, %f225, 0f3FB8AA3B, %f230;
	fma.rn.f32 	%f232, %f225, 0f32A57060, %f231;
	mov.b32 	%r88, %f228;
	shl.b32 	%r89, %r88, 23;
	mov.b32 	%f233, %r89;
	ex2.approx.ftz.f32 	%f234, %f232;
	mul.f32 	%f235, %f234, %f233;
	st.global.f32 	[%rd17+8], %f235;
	add.f32 	%f236, %f223, %f235;
	ld.global.f32 	%f237, [%rd17+12];
	sub.f32 	%f238, %f237, %f356;
	fma.rn.f32 	%f239, %f238, 0f3BBB989D, 0f3F000000;
	cvt.sat.f32.f32 	%f240, %f239;
	fma.rm.f32 	%f241, %f240, %f201, %f200;
	add.f32 	%f242, %f241, 0fCB40007F;
	neg.f32 	%f243, %f242;
	fma.rn.f32 	%f244, %f238, 0f3FB8AA3B, %f243;
	fma.rn.f32 	%f245, %f238, 0f32A57060, %f244;
	mov.b32 	%r90, %f241;
	shl.b32 	%r91, %r90, 23;
	mov.b32 	%f246, %r91;
	ex2.approx.ftz.f32 	%f247, %f245;
	mul.f32 	%f248, %f247, %f246;
	st.global.f32 	[%rd17+12], %f248;
	add.f32 	%f364, %f236, %f248;
	add.s32 	%r111, %r111, 4;
$L__BB3_21:
	setp.eq.s32 	%p45, %r28, 0;
	@%p45 bra 	$L__BB3_26;
	setp.eq.s32 	%p46, %r28, 1;
	@%p46 bra 	$L__BB3_24;
	add.s32 	%r92, %r111, %r19;
	mul.wide.s32 	%rd18, %r92, 4;
	add.s64 	%rd19, %rd1, %rd18;
	ld.global.f32 	%f250, [%rd19];
	sub.f32 	%f251, %f250, %f356;
	fma.rn.f32 	%f252, %f251, 0f3BBB989D, 0f3F000000;
	cvt.sat.f32.f32 	%f253, %f252;
	mov.f32 	%f254, 0f4B400001;
	mov.f32 	%f255, 0f437C0000;
	fma.rm.f32 	%f256, %f253, %f255, %f254;
	add.f32 	%f257, %f256, 0fCB40007F;
	neg.f32 	%f258, %f257;
	fma.rn.f32 	%f259, %f251, 0f3FB8AA3B, %f258;
	fma.rn.f32 	%f260, %f251, 0f32A57060, %f259;
	mov.b32 	%r93, %f256;
	shl.b32 	%r94, %r93, 23;
	mov.b32 	%f261, %r94;
	ex2.approx.ftz.f32 	%f262, %f260;
	mul.f32 	%f263, %f262, %f261;
	st.global.f32 	[%rd19], %f263;
	add.f32 	%f264, %f364, %f263;
	ld.global.f32 	%f265, [%rd19+4];
	sub.f32 	%f266, %f265, %f356;
	fma.rn.f32 	%f267, %f266, 0f3BBB989D, 0f3F000000;
	cvt.sat.f32.f32 	%f268, %f267;
	fma.rm.f32 	%f269, %f268, %f255, %f254;
	add.f32 	%f270, %f269, 0fCB40007F;
	neg.f32 	%f271, %f270;
	fma.rn.f32 	%f272, %f266, 0f3FB8AA3B, %f271;
	fma.rn.f32 	%f273, %f266, 0f32A57060, %f272;
	mov.b32 	%r95, %f269;
	shl.b32 	%r96, %r95, 23;
	mov.b32 	%f274, %r96;
	ex2.approx.ftz.f32 	%f275, %f273;
	mul.f32 	%f276, %f275, %f274;
	st.global.f32 	[%rd19+4], %f276;
	add.f32 	%f364, %f264, %f276;
	add.s32 	%r111, %r111, 2;
$L__BB3_24:
	and.b32  	%r97, %r58, 1;
	setp.eq.b32 	%p47, %r97, 1;
	not.pred 	%p48, %p47;
	@%p48 bra 	$L__BB3_26;
	add.s32 	%r98, %r111, %r19;
	mul.wide.s32 	%rd20, %r98, 4;
	add.s64 	%rd21, %rd1, %rd20;
	ld.global.f32 	%f277, [%rd21];
	sub.f32 	%f278, %f277, %f356;
	fma.rn.f32 	%f279, %f278, 0f3BBB989D, 0f3F000000;
	cvt.sat.f32.f32 	%f280, %f279;
	mov.f32 	%f281, 0f4B400001;
	mov.f32 	%f282, 0f437C0000;
	fma.rm.f32 	%f283, %f280, %f282, %f281;
	add.f32 	%f284, %f283, 0fCB40007F;
	neg.f32 	%f285, %f284;
	fma.rn.f32 	%f286, %f278, 0f3FB8AA3B, %f285;
	fma.rn.f32 	%f287, %f278, 0f32A57060, %f286;
	mov.b32 	%r99, %f283;
	shl.b32 	%r100, %r99, 23;
	mov.b32 	%f288, %r100;
	ex2.approx.ftz.f32 	%f289, %f287;
	mul.f32 	%f290, %f289, %f288;
	st.global.f32 	[%rd21], %f290;
	add.f32 	%f364, %f364, %f290;
$L__BB3_26:
	setp.lt.s32 	%p49, %r58, 1;
	@%p49 bra 	$L__BB3_39;
	mul.lo.s32 	%r33, %r58, %r1;
	and.b32  	%r34, %r58, 15;
	setp.lt.u32 	%p50, %r58, 16;
	mov.b32 	%r118, 0;
	@%p50 bra 	$L__BB3_30;
	and.b32  	%r118, %r58, 2147483632;
	neg.s32 	%r117, %r118;
	add.s64 	%rd4, %rd1, 32;
	mov.u32 	%r116, %r33;
$L__BB3_29:
	.pragma "nounroll";
	mul.wide.s32 	%rd22, %r116, 4;
	add.s64 	%rd23, %rd4, %rd22;
	ld.global.f32 	%f291, [%rd23+-32];
	div.rn.f32 	%f292, %f291, %f364;
	st.global.f32 	[%rd23+-32], %f292;
	ld.global.f32 	%f293, [%rd23+-28];
	div.rn.f32 	%f294, %f293, %f364;
	st.global.f32 	[%rd23+-28], %f294;
	ld.global.f32 	%f295, [%rd23+-24];
	div.rn.f32 	%f296, %f295, %f364;
	st.global.f32 	[%rd23+-24], %f296;
	ld.global.f32 	%f297, [%rd23+-20];
	div.rn.f32 	%f298, %f297, %f364;
	st.global.f32 	[%rd23+-20], %f298;
	ld.global.f32 	%f299, [%rd23+-16];
	div.rn.f32 	%f300, %f299, %f364;
	st.global.f32 	[%rd23+-16], %f300;
	ld.global.f32 	%f301, [%rd23+-12];
	div.rn.f32 	%f302, %f301, %f364;
	st.global.f32 	[%rd23+-12], %f302;
	ld.global.f32 	%f303, [%rd23+-8];
	div.rn.f32 	%f304, %f303, %f364;
	st.global.f32 	[%rd23+-8], %f304;
	ld.global.f32 	%f305, [%rd23+-4];
	div.rn.f32 	%f306, %f305, %f364;
	st.global.f32 	[%rd23+-4], %f306;
	ld.global.f32 	%f307, [%rd23];
	div.rn.f32 	%f308, %f307, %f364;
	st.global.f32 	[%rd23], %f308;
	ld.global.f32 	%f309, [%rd23+4];
	div.rn.f32 	%f310, %f309, %f364;
	st.global.f32 	[%rd23+4], %f310;
	ld.global.f32 	%f311, [%rd23+8];
	div.rn.f32 	%f312, %f311, %f364;
	st.global.f32 	[%rd23+8], %f312;
	ld.global.f32 	%f313, [%rd23+12];
	div.rn.f32 	%f314, %f313, %f364;
	st.global.f32 	[%rd23+12], %f314;
	ld.global.f32 	%f315, [%rd23+16];
	div.rn.f32 	%f316, %f315, %f364;
	st.global.f32 	[%rd23+16], %f316;
	ld.global.f32 	%f317, [%rd23+20];
	div.rn.f32 	%f318, %f317, %f364;
	st.global.f32 	[%rd23+20], %f318;
	ld.global.f32 	%f319, [%rd23+24];
	div.rn.f32 	%f320, %f319, %f364;
	st.global.f32 	[%rd23+24], %f320;
	ld.global.f32 	%f321, [%rd23+28];
	div.rn.f32 	%f322, %f321, %f364;
	st.global.f32 	[%rd23+28], %f322;
	add.s32 	%r117, %r117, 16;
	add.s32 	%r116, %r116, 16;
	setp.ne.s32 	%p51, %r117, 0;
	@%p51 bra 	$L__BB3_29;
$L__BB3_30:
	setp.eq.s32 	%p52, %r34, 0;
	@%p52 bra 	$L__BB3_39;
	and.b32  	%r46, %r58, 7;
	setp.lt.u32 	%p53, %r34, 8;
	@%p53 bra 	$L__BB3_33;
	add.s32 	%r102, %r118, %r33;
	mul.wide.s32 	%rd24, %r102, 4;
	add.s64 	%rd25, %rd1, %rd24;
	ld.global.f32 	%f323, [%rd25];
	div.rn.f32 	%f324, %f323, %f364;
	st.global.f32 	[%rd25], %f324;
	ld.global.f32 	%f325, [%rd25+4];
	div.rn.f32 	%f326, %f325, %f364;
	st.global.f32 	[%rd25+4], %f326;
	ld.global.f32 	%f327, [%rd25+8];
	div.rn.f32 	%f328, %f327, %f364;
	st.global.f32 	[%rd25+8], %f328;
	ld.global.f32 	%f329, [%rd25+12];
	div.rn.f32 	%f330, %f329, %f364;
	st.global.f32 	[%rd25+12], %f330;
	ld.global.f32 	%f331, [%rd25+16];
	div.rn.f32 	%f332, %f331, %f364;
	st.global.f32 	[%rd25+16], %f332;
	ld.global.f32 	%f333, [%rd25+20];
	div.rn.f32 	%f334, %f333, %f364;
	st.global.f32 	[%rd25+20], %f334;
	ld.global.f32 	%f335, [%rd25+24];
	div.rn.f32 	%f336, %f335, %f364;
	st.global.f32 	[%rd25+24], %f336;
	ld.global.f32 	%f337, [%rd25+28];
	div.rn.f32 	%f338, %f337, %f364;
	st.global.f32 	[%rd25+28], %f338;
	add.s32 	%r118, %r118, 8;
$L__BB3_33:
	setp.eq.s32 	%p54, %r46, 0;
	@%p54 bra 	$L__BB3_39;
	and.b32  	%r49, %r58, 3;
	setp.lt.u32 	%p55, %r46, 4;
	@%p55 bra 	$L__BB3_36;
	add.s32 	%r103, %r118, %r33;
	mul.wide.s32 	%rd26, %r103, 4;
	add.s64 	%rd27, %rd1, %rd26;
	ld.global.f32 	%f339, [%rd27];
	div.rn.f32 	%f340, %f339, %f364;
	st.global.f32 	[%rd27], %f340;
	ld.global.f32 	%f341, [%rd27+4];
	div.rn.f32 	%f342, %f341, %f364;
	st.global.f32 	[%rd27+4], %f342;
	ld.global.f32 	%f343, [%rd27+8];
	div.rn.f32 	%f344, %f343, %f364;
	st.global.f32 	[%rd27+8], %f344;
	ld.global.f32 	%f345, [%rd27+12];
	div.rn.f32 	%f346, %f345, %f364;
	st.global.f32 	[%rd27+12], %f346;
	add.s32 	%r118, %r118, 4;
$L__BB3_36:
	setp.eq.s32 	%p56, %r49, 0;
	@%p56 bra 	$L__BB3_39;
	add.s32 	%r122, %r118, %r33;
	neg.s32 	%r121, %r49;
$L__BB3_38:
	.pragma "nounroll";
	mul.wide.s32 	%rd28, %r122, 4;
	add.s64 	%rd29, %rd1, %rd28;
	ld.global.f32 	%f347, [%rd29];
	div.rn.f32 	%f348, %f347, %f364;
	st.global.f32 	[%rd29], %f348;
	add.s32 	%r122, %r122, 1;
	add.s32 	%r121, %r121, 1;
	setp.ne.s32 	%p57, %r121, 0;
	@%p57 bra 	$L__BB3_38;
$L__BB3_39:
	ret;

}
	// .globl	_Z9addKernelPfPKfi
.visible .entry _Z9addKernelPfPKfi(
	.param .u64 .ptr .align 1 _Z9addKernelPfPKfi_param_0,
	.param .u64 .ptr .align 1 _Z9addKernelPfPKfi_param_1,
	.param .u32 _Z9addKernelPfPKfi_param_2
)
{
	.reg .pred 	%p<2>;
	.reg .b32 	%r<6>;
	.reg .b32 	%f<4>;
	.reg .b64 	%rd<8>;

	ld.param.u64 	%rd1, [_Z9addKernelPfPKfi_param_0];
	ld.param.u64 	%rd2, [_Z9addKernelPfPKfi_param_1];
	ld.param.u32 	%r2, [_Z9addKernelPfPKfi_param_2];
	mov.u32 	%r3, %ctaid.x;
	mov.u32 	%r4, %ntid.x;
	mov.u32 	%r5, %tid.x;
	mad.lo.s32 	%r1, %r3, %r4, %r5;
	setp.ge.s32 	%p1, %r1, %r2;
	@%p1 bra 	$L__BB4_2;
	cvta.to.global.u64 	%rd3, %rd2;
	cvta.to.global.u64 	%rd4, %rd1;
	mul.wide.s32 	%rd5, %r1, 4;
	add.s64 	%rd6, %rd3, %rd5;
	ld.global.f32 	%f1, [%rd6];
	add.s64 	%rd7, %rd4, %rd5;
	ld.global.f32 	%f2, [%rd7];
	add.f32 	%f3, %f1, %f2;
	st.global.f32 	[%rd7], %f3;
$L__BB4_2:
	ret;

}
	// .globl	_Z10reluKernelPfi
.visible .entry _Z10reluKernelPfi(
	.param .u64 .ptr .align 1 _Z10reluKernelPfi_param_0,
	.param .u32 _Z10reluKernelPfi_param_1
)
{
	.reg .pred 	%p<2>;
	.reg .b32 	%r<6>;
	.reg .b32 	%f<3>;
	.reg .b64 	%rd<5>;

	ld.param.u64 	%rd1, [_Z10reluKernelPfi_param_0];
	ld.param.u32 	%r2, [_Z10reluKernelPfi_param_1];
	mov.u32 	%r3, %ctaid.x;
	mov.u32 	%r4, %ntid.x;
	mov.u32 	%r5, %tid.x;
	mad.lo.s32 	%r1, %r3, %r4, %r5;
	setp.ge.s32 	%p1, %r1, %r2;
	@%p1 bra 	$L__BB5_2;
	cvta.to.global.u64 	%rd2, %rd1;
	mul.wide.s32 	%rd3, %r1, 4;
	add.s64 	%rd4, %rd2, %rd3;
	ld.global.f32 	%f1, [%rd4];
	max.f32 	%f2, %f1, 0f00000000;
	st.global.f32 	[%rd4], %f2;
$L__BB5_2:
	ret;

}
	// .globl	_Z15layerNormKernelPKfPfi
.visible .entry _Z15layerNormKernelPKfPfi(
	.param .u64 .ptr .align 1 _Z15layerNormKernelPKfPfi_param_0,
	.param .u64 .ptr .align 1 _Z15layerNormKernelPKfPfi_param_1,
	.param .u32 _Z15layerNormKernelPKfPfi_param_2
)
{
	.reg .pred 	%p<28>;
	.reg .b32 	%r<78>;
	.reg .b32 	%f<286>;
	.reg .b64 	%rd<92>;

	ld.param.u64 	%rd27, [_Z15layerNormKernelPKfPfi_param_0];
	ld.param.u64 	%rd28, [_Z15layerNormKernelPKfPfi_param_1];
	ld.param.u32 	%r50, [_Z15layerNormKernelPKfPfi_param_2];
	cvta.to.global.u64 	%rd1, %rd28;
	cvta.to.global.u64 	%rd2, %rd27;
	mov.u32 	%r1, %ctaid.x;
	setp.lt.s32 	%p1, %r50, 1;
	mov.f32 	%f276, 0f00000000;
	@%p1 bra 	$L__BB6_13;
	mul.lo.s32 	%r2, %r50, %r1;
	and.b32  	%r3, %r50, 15;
	setp.lt.u32 	%p2, %r50, 16;
	mov.f32 	%f276, 0f00000000;
	mov.b32 	%r65, 0;
	@%p2 bra 	$L__BB6_4;
	and.b32  	%r65, %r50, 2147483632;
	neg.s32 	%r63, %r65;
	mul.wide.u32 	%rd29, %r2, 4;
	add.s64 	%rd30, %rd29, %rd2;
	add.s64 	%rd84, %rd30, 32;
	mov.f32 	%f276, 0f00000000;
$L__BB6_3:
	.pragma "nounroll";
	ld.global.f32 	%f34, [%rd84+-32];
	add.f32 	%f35, %f276, %f34;
	ld.global.f32 	%f36, [%rd84+-28];
	add.f32 	%f37, %f35, %f36;
	ld.global.f32 	%f38, [%rd84+-24];
	add.f32 	%f39, %f37, %f38;
	ld.global.f32 	%f40, [%rd84+-20];
	add.f32 	%f41, %f39, %f40;
	ld.global.f32 	%f42, [%rd84+-16];
	add.f32 	%f43, %f41, %f42;
	ld.global.f32 	%f44, [%rd84+-12];
	add.f32 	%f45, %f43, %f44;
	ld.global.f32 	%f46, [%rd84+-8];
	add.f32 	%f47, %f45, %f46;
	ld.global.f32 	%f48, [%rd84+-4];
	add.f32 	%f49, %f47, %f48;
	ld.global.f32 	%f50, [%rd84];
	add.f32 	%f51, %f49, %f50;
	ld.global.f32 	%f52, [%rd84+4];
	add.f32 	%f53, %f51, %f52;
	ld.global.f32 	%f54, [%rd84+8];
	add.f32 	%f55, %f53, %f54;
	ld.global.f32 	%f56, [%rd84+12];
	add.f32 	%f57, %f55, %f56;
	ld.global.f32 	%f58, [%rd84+16];
	add.f32 	%f59, %f57, %f58;
	ld.global.f32 	%f60, [%rd84+20];
	add.f32 	%f61, %f59, %f60;
	ld.global.f32 	%f62, [%rd84+24];
	add.f32 	%f63, %f61, %f62;
	ld.global.f32 	%f64, [%rd84+28];
	add.f32 	%f276, %f63, %f64;
	add.s32 	%r63, %r63, 16;
	add.s64 	%rd84, %rd84, 64;
	setp.ne.s32 	%p3, %r63, 0;
	@%p3 bra 	$L__BB6_3;
$L__BB6_4:
	setp.eq.s32 	%p4, %r3, 0;
	@%p4 bra 	$L__BB6_13;
	and.b32  	%r9, %r50, 7;
	setp.lt.u32 	%p5, %r3, 8;
	@%p5 bra 	$L__BB6_7;
	add.s32 	%r52, %r65, %r2;
	mul.wide.u32 	%rd31, %r52, 4;
	add.s64 	%rd32, %rd2, %rd31;
	ld.global.f32 	%f66, [%rd32];
	add.f32 	%f67, %f276, %f66;
	cvt.u64.u32 	%rd33, %r2;
	cvt.u64.u32 	%rd34, %r65;
	add.s64 	%rd35, %rd34, %rd33;
	shl.b64 	%rd36, %rd35, 2;
	add.s64 	%rd37, %rd2, %rd36;
	ld.global.f32 	%f68, [%rd37+4];
	add.f32 	%f69, %f67, %f68;
	ld.global.f32 	%f70, [%rd37+8];
	add.f32 	%f71, %f69, %f70;
	ld.global.f32 	%f72, [%rd37+12];
	add.f32 	%f73, %f71, %f72;
	ld.global.f32 	%f74, [%rd37+16];
	add.f32 	%f75, %f73, %f74;
	ld.global.f32 	%f76, [%rd37+20];
	add.f32 	%f77, %f75, %f76;
	ld.global.f32 	%f78, [%rd37+24];
	add.f32 	%f79, %f77, %f78;
	ld.global.f32 	%f80, [%rd37+28];
	add.f32 	%f276, %f79, %f80;
	add.s32 	%r65, %r65, 8;
$L__BB6_7:
	setp.eq.s32 	%p6, %r9, 0;
	@%p6 bra 	$L__BB6_13;
	and.b32  	%r12, %r50, 3;
	setp.lt.u32 	%p7, %r9, 4;
	@%p7 bra 	$L__BB6_10;
	add.s32 	%r53, %r65, %r2;
	mul.wide.u32 	%rd38, %r53, 4;
	add.s64 	%rd39, %rd2, %rd38;
	ld.global.f32 	%f82, [%rd39];
	add.f32 	%f83, %f276, %f82;
	cvt.u64.u32 	%rd40, %r2;
	cvt.u64.u32 	%rd41, %r65;
	add.s64 	%rd42, %rd41, %rd40;
	shl.b64 	%rd43, %rd42, 2;
	add.s64 	%rd44, %rd2, %rd43;
	ld.global.f32 	%f84, [%rd44+4];
	add.f32 	%f85, %f83, %f84;
	ld.global.f32 	%f86, [%rd44+8];
	add.f32 	%f87, %f85, %f86;
	ld.global.f32 	%f88, [%rd44+12];
	add.f32 	%f276, %f87, %f88;
	add.s32 	%r65, %r65, 4;
$L__BB6_10:
	setp.eq.s32 	%p8, %r12, 0;
	@%p8 bra 	$L__BB6_13;
	add.s32 	%r54, %r65, %r2;
	mul.wide.u32 	%rd45, %r54, 4;
	add.s64 	%rd85, %rd2, %rd45;
	neg.s32 	%r67, %r12;
$L__BB6_12:
	.pragma "nounroll";
	ld.global.f32 	%f89, [%rd85];
	add.f32 	%f276, %f276, %f89;
	add.s64 	%rd85, %rd85, 4;
	add.s32 	%r67, %r67, 1;
	setp.ne.s32 	%p9, %r67, 0;
	@%p9 bra 	$L__BB6_12;
$L__BB6_13:
	setp.lt.s32 	%p10, %r50, 1;
	cvt.rn.f32.s32 	%f14, %r50;
	div.rn.f32 	%f15, %f276, %f14;
	mov.f32 	%f285, 0f00000000;
	@%p10 bra 	$L__BB6_26;
	mul.lo.s32 	%r18, %r50, %r1;
	and.b32  	%r19, %r50, 15;
	setp.lt.u32 	%p11, %r50, 16;
	mov.f32 	%f285, 0f00000000;
	mov.b32 	%r70, 0;
	@%p11 bra 	$L__BB6_17;
	and.b32  	%r70, %r50, 2147483632;
	neg.s32 	%r68, %r70;
	mul.wide.u32 	%rd46, %r18, 4;
	add.s64 	%rd47, %rd46, %rd2;
	add.s64 	%rd86, %rd47, 32;
	mov.f32 	%f285, 0f00000000;
$L__BB6_16:
	.pragma "nounroll";
	ld.global.f32 	%f94, [%rd86+-32];
	sub.f32 	%f95, %f94, %f15;
	fma.rn.f32 	%f96, %f95, %f95, %f285;
	ld.global.f32 	%f97, [%rd86+-28];
	sub.f32 	%f98, %f97, %f15;
	fma.rn.f32 	%f99, %f98, %f98, %f96;
	ld.global.f32 	%f100, [%rd86+-24];
	sub.f32 	%f101, %f100, %f15;
	fma.rn.f32 	%f102, %f101, %f101, %f99;
	ld.global.f32 	%f103, [%rd86+-20];
	sub.f32 	%f104, %f103, %f15;
	fma.rn.f32 	%f105, %f104, %f104, %f102;
	ld.global.f32 	%f106, [%rd86+-16];
	sub.f32 	%f107, %f106, %f15;
	fma.rn.f32 	%f108, %f107, %f107, %f105;
	ld.global.f32 	%f109, [%rd86+-12];
	sub.f32 	%f110, %f109, %f15;
	fma.rn.f32 	%f111, %f110, %f110, %f108;
	ld.global.f32 	%f112, [%rd86+-8];
	sub.f32 	%f113, %f112, %f15;
	fma.rn.f32 	%f114, %f113, %f113, %f111;
	ld.global.f32 	%f115, [%rd86+-4];
	sub.f32 	%f116, %f115, %f15;
	fma.rn.f32 	%f117, %f116, %f116, %f114;
	ld.global.f32 	%f118, [%rd86];
	sub.f32 	%f119, %f118, %f15;
	fma.rn.f32 	%f120, %f119, %f119, %f117;
	ld.global.f32 	%f121, [%rd86+4];
	sub.f32 	%f122, %f121, %f15;
	fma.rn.f32 	%f123, %f122, %f122, %f120;
	ld.global.f32 	%f124, [%rd86+8];
	sub.f32 	%f125, %f124, %f15;
	fma.rn.f32 	%f126, %f125, %f125, %f123;
	ld.global.f32 	%f127, [%rd86+12];
	sub.f32 	%f128, %f127, %f15;
	fma.rn.f32 	%f129, %f128, %f128, %f126;
	ld.global.f32 	%f130, [%rd86+16];
	sub.f32 	%f131, %f130, %f15;
	fma.rn.f32 	%f132, %f131, %f131, %f129;
	ld.global.f32 	%f133, [%rd86+20];
	sub.f32 	%f134, %f133, %f15;
	fma.rn.f32 	%f135, %f134, %f134, %f132;
	ld.global.f32 	%f136, [%rd86+24];
	sub.f32 	%f137, %f136, %f15;
	fma.rn.f32 	%f138, %f137, %f137, %f135;
	ld.global.f32 	%f139, [%rd86+28];
	sub.f32 	%f140, %f139, %f15;
	fma.rn.f32 	%f285, %f140, %f140, %f138;
	add.s32 	%r68, %r68, 16;
	add.s64 	%rd86, %rd86, 64;
	setp.ne.s32 	%p12, %r68, 0;
	@%p12 bra 	$L__BB6_16;
$L__BB6_17:
	setp.eq.s32 	%p13, %r19, 0;
	@%p13 bra 	$L__BB6_26;
	and.b32  	%r25, %r50, 7;
	setp.lt.u32 	%p14, %r19, 8;
	@%p14 bra 	$L__BB6_20;
	add.s32 	%r56, %r70, %r18;
	mul.wide.u32 	%rd48, %r56, 4;
	add.s64 	%rd49, %rd2, %rd48;
	ld.global.f32 	%f142, [%rd49];
	sub.f32 	%f143, %f142, %f15;
	fma.rn.f32 	%f144, %f143, %f143, %f285;
	cvt.u64.u32 	%rd50, %r18;
	cvt.u64.u32 	%rd51, %r70;
	add.s64 	%rd52, %rd51, %rd50;
	shl.b64 	%rd53, %rd52, 2;
	add.s64 	%rd54, %rd2, %rd53;
	ld.global.f32 	%f145, [%rd54+4];
	sub.f32 	%f146, %f145, %f15;
	fma.rn.f32 	%f147, %f146, %f146, %f144;
	ld.global.f32 	%f148, [%rd54+8];
	sub.f32 	%f149, %f148, %f15;
	fma.rn.f32 	%f150, %f149, %f149, %f147;
	ld.global.f32 	%f151, [%rd54+12];
	sub.f32 	%f152, %f151, %f15;
	fma.rn.f32 	%f153, %f152, %f152, %f150;
	ld.global.f32 	%f154, [%rd54+16];
	sub.f32 	%f155, %f154, %f15;
	fma.rn.f32 	%f156, %f155, %f155, %f153;
	ld.global.f32 	%f157, [%rd54+20];
	sub.f32 	%f158, %f157, %f15;
	fma.rn.f32 	%f159, %f158, %f158, %f156;
	ld.global.f32 	%f160, [%rd54+24];
	sub.f32 	%f161, %f160, %f15;
	fma.rn.f32 	%f162, %f161, %f161, %f159;
	ld.global.f32 	%f163, [%rd54+28];
	sub.f32 	%f164, %f163, %f15;
	fma.rn.f32 	%f285, %f164, %f164, %f162;
	add.s32 	%r70, %r70, 8;
$L__BB6_20:
	setp.eq.s32 	%p15, %r25, 0;
	@%p15 bra 	$L__BB6_26;
	and.b32  	%r28, %r50, 3;
	setp.lt.u32 	%p16, %r25, 4;
	@%p16 bra 	$L__BB6_23;
	add.s32 	%r57, %r70, %r18;
	mul.wide.u32 	%rd55, %r57, 4;
	add.s64 	%rd56, %rd2, %rd55;
	ld.global.f32 	%f166, [%rd56];
	sub.f32 	%f167, %f166, %f15;
	fma.rn.f32 	%f168, %f167, %f167, %f285;
	cvt.u64.u32 	%rd57, %r18;
	cvt.u64.u32 	%rd58, %r70;
	add.s64 	%rd59, %rd58, %rd57;
	shl.b64 	%rd60, %rd59, 2;
	add.s64 	%rd61, %rd2, %rd60;
	ld.global.f32 	%f169, [%rd61+4];
	sub.f32 	%f170, %f169, %f15;
	fma.rn.f32 	%f171, %f170, %f170, %f168;
	ld.global.f32 	%f172, [%rd61+8];
	sub.f32 	%f173, %f172, %f15;
	fma.rn.f32 	%f174, %f173, %f173, %f171;
	ld.global.f32 	%f175, [%rd61+12];
	sub.f32 	%f176, %f175, %f15;
	fma.rn.f32 	%f285, %f176, %f176, %f174;
	add.s32 	%r70, %r70, 4;
$L__BB6_23:
	setp.eq.s32 	%p17, %r28, 0;
	@%p17 bra 	$L__BB6_26;
	add.s32 	%r58, %r70, %r18;
	mul.wide.u32 	%rd62, %r58, 4;
	add.s64 	%rd87, %rd2, %rd62;
	neg.s32 	%r72, %r28;
$L__BB6_25:
	.pragma "nounroll";
	ld.global.f32 	%f177, [%rd87];
	sub.f32 	%f178, %f177, %f15;
	fma.rn.f32 	%f285, %f178, %f178, %f285;
	add.s64 	%rd87, %rd87, 4;
	add.s32 	%r72, %r72, 1;
	setp.ne.s32 	%p18, %r72, 0;
	@%p18 bra 	$L__BB6_25;
$L__BB6_26:
	setp.lt.s32 	%p19, %r50, 1;
	div.rn.f32 	%f179, %f285, %f14;
	add.f32 	%f180, %f179, 0f3727C5AC;
	rsqrt.approx.f32 	%f29, %f180;
	@%p19 bra 	$L__BB6_39;
	mul.lo.s32 	%r34, %r50, %r1;
	and.b32  	%r35, %r50, 15;
	setp.lt.u32 	%p20, %r50, 16;
	mov.b32 	%r75, 0;
	@%p20 bra 	$L__BB6_30;
	and.b32  	%r75, %r50, 2147483632;
	neg.s32 	%r73, %r75;
	mul.wide.u32 	%rd63, %r34, 4;
	add.s64 	%rd64, %rd63, 32;
	add.s64 	%rd89, %rd1, %rd64;
	add.s64 	%rd88, %rd2, %rd64;
$L__BB6_29:
	.pragma "nounroll";
	ld.global.f32 	%f181, [%rd88+-32];
	sub.f32 	%f182, %f181, %f15;
	mul.f32 	%f183, %f29, %f182;
	st.global.f32 	[%rd89+-32], %f183;
	ld.global.f32 	%f184, [%rd88+-28];
	sub.f32 	%f185, %f184, %f15;
	mul.f32 	%f186, %f29, %f185;
	st.global.f32 	[%rd89+-28], %f186;
	ld.global.f32 	%f187, [%rd88+-24];
	sub.f32 	%f188, %f187, %f15;
	mul.f32 	%f189, %f29, %f188;
	st.global.f32 	[%rd89+-24], %f189;
	ld.global.f32 	%f190, [%rd88+-20];
	sub.f32 	%f191, %f190, %f15;
	mul.f32 	%f192, %f29, %f191;
	st.global.f32 	[%rd89+-20], %f192;
	ld.global.f32 	%f193, [%rd88+-16];
	sub.f32 	%f194, %f193, %f15;
	mul.f32 	%f195, %f29, %f194;
	st.global.f32 	[%rd89+-16], %f195;
	ld.global.f32 	%f196, [%rd88+-12];
	sub.f32 	%f197, %f196, %f15;
	mul.f32 	%f198, %f29, %f197;
	st.global.f32 	[%rd89+-12], %f198;
	ld.global.f32 	%f199, [%rd88+-8];
	sub.f32 	%f200, %f199, %f15;
	mul.f32 	%f201, %f29, %f200;
	st.global.f32 	[%rd89+-8], %f201;
	ld.global.f32 	%f202, [%rd88+-4];
	sub.f32 	%f203, %f202, %f15;
	mul.f32 	%f204, %f29, %f203;
	st.global.f32 	[%rd89+-4], %f204;
	ld.global.f32 	%f205, [%rd88];
	sub.f32 	%f206, %f205, %f15;
	mul.f32 	%f207, %f29, %f206;
	st.global.f32 	[%rd89], %f207;
	ld.global.f32 	%f208, [%rd88+4];
	sub.f32 	%f209, %f208, %f15;
	mul.f32 	%f210, %f29, %f209;
	st.global.f32 	[%rd89+4], %f210;
	ld.global.f32 	%f211, [%rd88+8];
	sub.f32 	%f212, %f211, %f15;
	mul.f32 	%f213, %f29, %f212;
	st.global.f32 	[%rd89+8], %f213;
	ld.global.f32 	%f214, [%rd88+12];
	sub.f32 	%f215, %f214, %f15;
	mul.f32 	%f216, %f29, %f215;
	st.global.f32 	[%rd89+12], %f216;
	ld.global.f32 	%f217, [%rd88+16];
	sub.f32 	%f218, %f217, %f15;
	mul.f32 	%f219, %f29, %f218;
	st.global.f32 	[%rd89+16], %f219;
	ld.global.f32 	%f220, [%rd88+20];
	sub.f32 	%f221, %f220, %f15;
	mul.f32 	%f222, %f29, %f221;
	st.global.f32 	[%rd89+20], %f222;
	ld.global.f32 	%f223, [%rd88+24];
	sub.f32 	%f224, %f223, %f15;
	mul.f32 	%f225, %f29, %f224;
	st.global.f32 	[%rd89+24], %f225;
	ld.global.f32 	%f226, [%rd88+28];
	sub.f32 	%f227, %f226, %f15;
	mul.f32 	%f228, %f29, %f227;
	st.global.f32 	[%rd89+28], %f228;
	add.s32 	%r73, %r73, 16;
	add.s64 	%rd89, %rd89, 64;
	add.s64 	%rd88, %rd88, 64;
	setp.ne.s32 	%p21, %r73, 0;
	@%p21 bra 	$L__BB6_29;
$L__BB6_30:
	setp.eq.s32 	%p22, %r35, 0;
	@%p22 bra 	$L__BB6_39;
	and.b32  	%r41, %r50, 7;
	setp.lt.u32 	%p23, %r35, 8;
	@%p23 bra 	$L__BB6_33;
	add.s32 	%r60, %r75, %r34;
	mul.wide.u32 	%rd65, %r60, 4;
	add.s64 	%rd66, %rd2, %rd65;
	ld.global.f32 	%f229, [%rd66];
	sub.f32 	%f230, %f229, %f15;
	mul.f32 	%f231, %f29, %f230;
	add.s64 	%rd67, %rd1, %rd65;
	st.global.f32 	[%rd67], %f231;
	cvt.u64.u32 	%rd68, %r34;
	cvt.u64.u32 	%rd69, %r75;
	add.s64 	%rd70, %rd69, %rd68;
	shl.b64 	%rd71, %rd70, 2;
	add.s64 	%rd72, %rd2, %rd71;
	ld.global.f32 	%f232, [%rd72+4];
	sub.f32 	%f233, %f232, %f15;
	mul.f32 	%f234, %f29, %f233;
	add.s64 	%rd73, %rd1, %rd71;
	st.global.f32 	[%rd73+4], %f234;
	ld.global.f32 	%f235, [%rd72+8];
	sub.f32 	%f236, %f235, %f15;
	mul.f32 	%f237, %f29, %f236;
	st.global.f32 	[%rd73+8], %f237;
	ld.global.f32 	%f238, [%rd72+12];
	sub.f32 	%f239, %f238, %f15;
	mul.f32 	%f240, %f29, %f239;
	st.global.f32 	[%rd73+12], %f240;
	ld.global.f32 	%f241, [%rd72+16];
	sub.f32 	%f242, %f241, %f15;
	mul.f32 	%f243, %f29, %f242;
	st.global.f32 	[%rd73+16], %f243;
	ld.global.f32 	%f244, [%rd72+20];
	sub.f32 	%f245, %f244, %f15;
	mul.f32 	%f246, %f29, %f245;
	st.global.f32 	[%rd73+20], %f246;
	ld.global.f32 	%f247, [%rd72+24];
	sub.f32 	%f248, %f247, %f15;
	mul.f32 	%f249, %f29, %f248;
	st.global.f32 	[%rd73+24], %f249;
	ld.global.f32 	%f250, [%rd72+28];
	sub.f32 	%f251, %f250, %f15;
	mul.f32 	%f252, %f29, %f251;
	st.global.f32 	[%rd73+28], %f252;
	add.s32 	%r75, %r75, 8;
$L__BB6_33:
	setp.eq.s32 	%p24, %r41, 0;
	@%p24 bra 	$L__BB6_39;
	and.b32  	%r44, %r50, 3;
	setp.lt.u32 	%p25, %r41, 4;
	@%p25 bra 	$L__BB6_36;
	add.s32 	%r61, %r75, %r34;
	mul.wide.u32 	%rd74, %r61, 4;
	add.s64 	%rd75, %rd2, %rd74;
	ld.global.f32 	%f253, [%rd75];
	sub.f32 	%f254, %f253, %f15;
	mul.f32 	%f255, %f29, %f254;
	add.s64 	%rd76, %rd1, %rd74;
	st.global.f32 	[%rd76], %f255;
	cvt.u64.u32 	%rd77, %r34;
	cvt.u64.u32 	%rd78, %r75;
	add.s64 	%rd79, %rd78, %rd77;
	shl.b64 	%rd80, %rd79, 2;
	add.s64 	%rd81, %rd2, %rd80;
	ld.global.f32 	%f256, [%rd81+4];
	sub.f32 	%f257, %f256, %f15;
	mul.f32 	%f258, %f29, %f257;
	add.s64 	%rd82, %rd1, %rd80;
	st.global.f32 	[%rd82+4], %f258;
	ld.global.f32 	%f259, [%rd81+8];
	sub.f32 	%f260, %f259, %f15;
	mul.f32 	%f261, %f29, %f260;
	st.global.f32 	[%rd82+8], %f261;
	ld.global.f32 	%f262, [%rd81+12];
	sub.f32 	%f263, %f262, %f15;
	mul.f32 	%f264, %f29, %f263;
	st.global.f32 	[%rd82+12], %f264;
	add.s32 	%r75, %r75, 4;
$L__BB6_36:
	setp.eq.s32 	%p26, %r44, 0;
	@%p26 bra 	$L__BB6_39;
	add.s32 	%r62, %r75, %r34;
	mul.wide.u32 	%rd83, %r62, 4;
	add.s64 	%rd91, %rd1, %rd83;
	add.s64 	%rd90, %rd2, %rd83;
	neg.s32 	%r77, %r44;
$L__BB6_38:
	.pragma "nounroll";
	ld.global.f32 	%f265, [%rd90];
	sub.f32 	%f266, %f265, %f15;
	mul.f32 	%f267, %f29, %f266;
	st.global.f32 	[%rd91], %f267;
	add.s64 	%rd91, %rd91, 4;
	add.s64 	%rd90, %rd90, 4;
	add.s32 	%r77, %r77, 1;
	setp.ne.s32 	%p27, %r77, 0;
	@%p27 bra 	$L__BB6_38;
$L__BB6_39:
	ret;

}


// ===== COMPILED SASS (sm_100) =====

	.target	sm_100

	.elftype	@"ET_EXEC"


//--------------------- .note.nv.tkinfo           --------------------------
	.section	.note.nv.tkinfo,"",@"SHT_NOTE"
	.sectionflags	@"SHF_NOTE_NV_TKINFO"
	.tkinfo
        /*0018*/ 	.word	0x00000002
        /*0030*/ 	.string	""
        /*0030*/ 	.string	"ptxas"
        /*0030*/ 	.string	"Cuda compilation tools, release 13.0, V13.0.88"
        /*0030*/ 	.string	"Build cuda_13.0.r13.0/compiler.36424714_0"
        /*0030*/ 	.string	"-arch sm_100 -m 64 "



//--------------------- .note.nv.cuinfo           --------------------------
	.section	.note.nv.cuinfo,"",@"SHT_NOTE"
	.sectionflags	@"SHF_NOTE_NV_CUINFO"
        /*0018*/ 	.short	0x0002
        /*001a*/ 	.short	0x0064
        /*001c*/ 	.short	0x0082
	.zero		2


//--------------------- .nv.info                  --------------------------
	.section	.nv.info,"",@"SHT_CUDA_INFO"
	.align	4


	//----- nvinfo : EIATTR_REGCOUNT
	.align		4
        /*0000*/ 	.byte	0x04, 0x2f
        /*0002*/ 	.short	(.L_1 - .L_0)
	.align		4
.L_0:
        /*0004*/ 	.word	index@(_Z12matMulKernelPKfS0_Pfiii)
        /*0008*/ 	.word	0x00000020


	//----- nvinfo : EIATTR_FRAME_SIZE
	.align		4
.L_1:
        /*000c*/ 	.byte	0x04, 0x11
        /*000e*/ 	.short	(.L_3 - .L_2)
	.align		4
.L_2:
        /*0010*/ 	.word	index@(_Z12matMulKernelPKfS0_Pfiii)
        /*0014*/ 	.word	0x00000000


	//----- nvinfo : EIATTR_REGCOUNT
	.align		4
.L_3:
        /*0018*/ 	.byte	0x04, 0x2f
        /*001a*/ 	.short	(.L_5 - .L_4)
	.align		4
.L_4:
        /*001c*/ 	.word	index@(_Z22matMulKernelTransposedPKfS0_Pfiii)
        /*0020*/ 	.word	0x0000001f


	//----- nvinfo : EIATTR_FRAME_SIZE
	.align		4
.L_5:
        /*0024*/ 	.byte	0x04, 0x11
        /*0026*/ 	.short	(.L_7 - .L_6)
	.align		4
.L_6:
        /*0028*/ 	.word	index@(_Z22matMulKernelTransposedPKfS0_Pfiii)
        /*002c*/ 	.word	0x00000000


	//----- nvinfo : EIATTR_REGCOUNT
	.align		4
.L_7:
        /*0030*/ 	.byte	0x04, 0x2f
        /*0032*/ 	.short	(.L_9 - .L_8)
	.align		4
.L_8:
        /*0034*/ 	.word	index@(_Z11scaleKernelPfif)
        /*0038*/ 	.word	0x00000008


	//----- nvinfo : EIATTR_FRAME_SIZE
	.align		4
.L_9:
        /*003c*/ 	.byte	0x04, 0x11
        /*003e*/ 	.short	(.L_11 - .L_10)
	.align		4
.L_10:
        /*0040*/ 	.word	index@(_Z11scaleKernelPfif)
        /*0044*/ 	.word	0x00000000


	//----- nvinfo : EIATTR_REGCOUNT
	.align		4
.L_11:
        /*0048*/ 	.byte	0x04, 0x2f
        /*004a*/ 	.short	(.L_13 - .L_12)
	.align		4
.L_12:
        /*004c*/ 	.word	index@(_Z13softmaxKernelPfii)
        /*0050*/ 	.word	0x00000020


	//----- nvinfo : EIATTR_FRAME_SIZE
	.align		4
.L_13:
        /*0054*/ 	.byte	0x04, 0x11
        /*0056*/ 	.short	(.L_15 - .L_14)
	.align		4
.L_14:
        /*0058*/ 	.word	index@($__internal_1_$__cuda_sm3x_div_rn_noftz_f32_slowpath)
        /*005c*/ 	.word	0x00000000


	//----- nvinfo : EIATTR_FRAME_SIZE
	.align		4
.L_15:
        /*0060*/ 	.byte	0x04, 0x11
        /*0062*/ 	.short	(.L_17 - .L_16)
	.align		4
.L_16:
        /*0064*/ 	.word	index@(_Z13softmaxKernelPfii)
        /*0068*/ 	.word	0x00000000


	//----- nvinfo : EIATTR_REGCOUNT
	.align		4
.L_17:
        /*006c*/ 	.byte	0x04, 0x2f
        /*006e*/ 	.short	(.L_19 - .L_18)
	.align		4
.L_18:
        /*0070*/ 	.word	index@(_Z9addKernelPfPKfi)
        /*0074*/ 	.word	0x0000000a


	//----- nvinfo : EIATTR_FRAME_SIZE
	.align		4
.L_19:
        /*0078*/ 	.byte	0x04, 0x11
        /*007a*/ 	.short	(.L_21 - .L_20)
	.align		4
.L_20:
        /*007c*/ 	.word	index@(_Z9addKernelPfPKfi)
        /*0080*/ 	.word	0x00000000


	//----- nvinfo : EIATTR_REGCOUNT
	.align		4
.L_21:
        /*0084*/ 	.byte	0x04, 0x2f
        /*0086*/ 	.short	(.L_23 - .L_22)
	.align		4
.L_22:
        /*0088*/ 	.word	index@(_Z10reluKernelPfi)
        /*008c*/ 	.word	0x00000008


	//----- nvinfo : EIATTR_FRAME_SIZE
	.align		4
.L_23:
        /*0090*/ 	.byte	0x04, 0x11
        /*0092*/ 	.short	(.L_25 - .L_24)
	.align		4
.L_24:
        /*0094*/ 	.word	index@(_Z10reluKernelPfi)
        /*0098*/ 	.word	0x00000000


	//----- nvinfo : EIATTR_REGCOUNT
	.align		4
.L_25:
        /*009c*/ 	.byte	0x04, 0x2f
        /*009e*/ 	.short	(.L_27 - .L_26)
	.align		4
.L_26:
        /*00a0*/ 	.word	index@(_Z15layerNormKernelPKfPfi)
        /*00a4*/ 	.word	0x00000020


	//----- nvinfo : EIATTR_FRAME_SIZE
	.align		4
.L_27:
        /*00a8*/ 	.byte	0x04, 0x11
        /*00aa*/ 	.short	(.L_29 - .L_28)
	.align		4
.L_28:
        /*00ac*/ 	.word	index@($__internal_0_$__cuda_sm3x_div_rn_noftz_f32_slowpath)
        /*00b0*/ 	.word	0x00000000


	//----- nvinfo : EIATTR_FRAME_SIZE
	.align		4
.L_29:
        /*00b4*/ 	.byte	0x04, 0x11
        /*00b6*/ 	.short	(.L_31 - .L_30)
	.align		4
.L_30:
        /*00b8*/ 	.word	index@(_Z15layerNormKernelPKfPfi)
        /*00bc*/ 	.word	0x00000000


	//----- nvinfo : EIATTR_MIN_STACK_SIZE
	.align		4
.L_31:
        /*00c0*/ 	.byte	0x04, 0x12
        /*00c2*/ 	.short	(.L_33 - .L_32)
	.align		4
.L_32:
        /*00c4*/ 	.word	index@(_Z15layerNormKernelPKfPfi)
        /*00c8*/ 	.word	0x00000000


	//----- nvinfo : EIATTR_MIN_STACK_SIZE
	.align		4
.L_33:
        /*00cc*/ 	.byte	0x04, 0x12
        /*00ce*/ 	.short	(.L_35 - .L_34)
	.align		4
.L_34:
        /*00d0*/ 	.word	index@(_Z10reluKernelPfi)
        /*00d4*/ 	.word	0x00000000


	//----- nvinfo : EIATTR_MIN_STACK_SIZE
	.align		4
.L_35:
        /*00d8*/ 	.byte	0x04, 0x12
        /*00da*/ 	.short	(.L_37 - .L_36)
	.align		4
.L_36:
        /*00dc*/ 	.word	index@(_Z9addKernelPfPKfi)
        /*00e0*/ 	.word	0x00000000


	//----- nvinfo : EIATTR_MIN_STACK_SIZE
	.align		4
.L_37:
        /*00e4*/ 	.byte	0x04, 0x12
        /*00e6*/ 	.short	(.L_39 - .L_38)
	.align		4
.L_38:
        /*00e8*/ 	.word	index@(_Z13softmaxKernelPfii)
        /*00ec*/ 	.word	0x00000000


	//----- nvinfo : EIATTR_MIN_STACK_SIZE
	.align		4
.L_39:
        /*00f0*/ 	.byte	0x04, 0x12
        /*00f2*/ 	.short	(.L_41 - .L_40)
	.align		4
.L_40:
        /*00f4*/ 	.word	index@(_Z11scaleKernelPfif)
        /*00f8*/ 	.word	0x00000000


	//----- nvinfo : EIATTR_MIN_STACK_SIZE
	.align		4
.L_41:
        /*00fc*/ 	.byte	0x04, 0x12
        /*00fe*/ 	.short	(.L_43 - .L_42)
	.align		4
.L_42:
        /*0100*/ 	.word	index@(_Z22matMulKernelTransposedPKfS0_Pfiii)
        /*0104*/ 	.word	0x00000000


	//----- nvinfo : EIATTR_MIN_STACK_SIZE
	.align		4
.L_43:
        /*0108*/ 	.byte	0x04, 0x12
        /*010a*/ 	.short	(.L_45 - .L_44)
	.align		4
.L_44:
        /*010c*/ 	.word	index@(_Z12matMulKernelPKfS0_Pfiii)
        /*0110*/ 	.word	0x00000000
.L_45:


//--------------------- .nv.compat                --------------------------
	.section	.nv.compat,"",@"SHT_CUDA_COMPAT_INFO"
	.align	4
        /*0000*/ 	.byte	0x02, 0x09, 0x00, 0x00, 0x02, 0x02, 0x01, 0x00, 0x02, 0x05, 0x05, 0x00, 0x03, 0x07, 0x01, 0x01
        /*0010*/ 	.byte	0x02, 0x03, 0x00, 0x00, 0x02, 0x06, 0x01, 0x00, 0x04, 0x0b, 0x08, 0x00, 0x01, 0x00, 0x00, 0x00
        /*0020*/ 	.byte	0x00, 0x00, 0x00, 0x00


//--------------------- .nv.info._Z15layerNormKernelPKfPfi --------------------------
	.section	.nv.info._Z15layerNormKernelPKfPfi,"",@"SHT_CUDA_INFO"
	.sectionflags	@""
	.align	4


	//----- nvinfo : EIATTR_CUDA_API_VERSION
	.align		4
        /*0000*/ 	.byte	0x04, 0x37
        /*0002*/ 	.short	(.L_47 - .L_46)
.L_46:
        /*0004*/ 	.word	0x00000082


	//----- nvinfo : EIATTR_KPARAM_INFO
	.align		4
.L_47:
        /*0008*/ 	.byte	0x04, 0x17
        /*000a*/ 	.short	(.L_49 - .L_48)
.L_48:
        /*000c*/ 	.word	0x00000000
        /*0010*/ 	.short	0x0002
        /*0012*/ 	.short	0x0010
        /*0014*/ 	.byte	0x00, 0xf0, 0x11, 0x00


	//----- nvinfo : EIATTR_KPARAM_INFO
	.align		4
.L_49:
        /*0018*/ 	.byte	0x04, 0x17
        /*001a*/ 	.short	(.L_51 - .L_50)
.L_50:
        /*001c*/ 	.word	0x00000000
        /*0020*/ 	.short	0x0001
        /*0022*/ 	.short	0x0008
        /*0024*/ 	.byte	0x00, 0xf5, 0x21, 0x00


	//----- nvinfo : EIATTR_KPARAM_INFO
	.align		4
.L_51:
        /*0028*/ 	.byte	0x04, 0x17
        /*002a*/ 	.short	(.L_53 - .L_52)
.L_52:
        /*002c*/ 	.word	0x00000000
        /*0030*/ 	.short	0x0000
        /*0032*/ 	.short	0x0000
        /*0034*/ 	.byte	0x00, 0xf5, 0x21, 0x00


	//----- nvinfo : EIATTR_SPARSE_MMA_MASK
	.align		4
.L_53:
        /*0038*/ 	.byte	0x03, 0x50
        /*003a*/ 	.short	0x0000


	//----- nvinfo : EIATTR_MAXREG_COUNT
	.align		4
        /*003c*/ 	.byte	0x03, 0x1b
        /*003e*/ 	.short	0x00ff


	//----- nvinfo : EIATTR_MERCURY_ISA_VERSION
	.align		4
        /*0040*/ 	.byte	0x03, 0x5f
        /*0042*/ 	.short	0x0101


	//----- nvinfo : EIATTR_VRC_CTA_INIT_COUNT
	.align		4
        /*0044*/ 	.byte	0x02, 0x4a
	.zero		1
	.zero		1


	//----- nvinfo : EIATTR_EXIT_INSTR_OFFSETS
	.align		4
        /*0048*/ 	.byte	0x04, 0x1c
        /*004a*/ 	.short	(.L_55 - .L_54)


	//   ....[0]....
.L_54:
        /*004c*/ 	.word	0x00001330


	//   ....[1]....
        /*0050*/ 	.word	0x00001980


	//   ....[2]....
        /*0054*/ 	.word	0x00001cc0


	//   ....[3]....
        /*0058*/ 	.word	0x00001f00


	//   ....[4]....
        /*005c*/ 	.word	0x00002080


	//----- nvinfo : EIATTR_CRS_STACK_SIZE
	.align		4
.L_55:
        /*0060*/ 	.byte	0x04, 0x1e
        /*0062*/ 	.short	(.L_57 - .L_56)
.L_56:
        /*0064*/ 	.word	0x00000000


	//----- nvinfo : EIATTR_CBANK_PARAM_SIZE
	.align		4
.L_57:
        /*0068*/ 	.byte	0x03, 0x19
        /*006a*/ 	.short	0x0014


	//----- nvinfo : EIATTR_PARAM_CBANK
	.align		4
        /*006c*/ 	.byte	0x04, 0x0a
        /*006e*/ 	.short	(.L_59 - .L_58)
	.align		4
.L_58:
        /*0070*/ 	.word	index@(.nv.constant0._Z15layerNormKernelPKfPfi)
        /*0074*/ 	.short	0x0380
        /*0076*/ 	.short	0x0014


	//----- nvinfo : EIATTR_SW_WAR
	.align		4
.L_59:
        /*0078*/ 	.byte	0x04, 0x36
        /*007a*/ 	.short	(.L_61 - .L_60)
.L_60:
        /*007c*/ 	.word	0x00000008
.L_61:


//--------------------- .nv.info._Z10reluKernelPfi --------------------------
	.section	.nv.info._Z10reluKernelPfi,"",@"SHT_CUDA_INFO"
	.sectionflags	@""
	.align	4


	//----- nvinfo : EIATTR_CUDA_API_VERSION
	.align		4
        /*0000*/ 	.byte	0x04, 0x37
        /*0002*/ 	.short	(.L_63 - .L_62)
.L_62:
        /*0004*/ 	.word	0x00000082


	//----- nvinfo : EIATTR_KPARAM_INFO
	.align		4
.L_63:
        /*0008*/ 	.byte	0x04, 0x17
        /*000a*/ 	.short	(.L_65 - .L_64)
.L_64:
        /*000c*/ 	.word	0x00000000
        /*0010*/ 	.short	0x0001
        /*0012*/ 	.short	0x0008
        /*0014*/ 	.byte	0x00, 0xf0, 0x11, 0x00


	//----- nvinfo : EIATTR_KPARAM_INFO
	.align		4
.L_65:
        /*0018*/ 	.byte	0x04, 0x17
        /*001a*/ 	.short	(.L_67 - .L_66)
.L_66:
        /*001c*/ 	.word	0x00000000
        /*0020*/ 	.short	0x0000
        /*0022*/ 	.short	0x0000
        /*0024*/ 	.byte	0x00, 0xf5, 0x21, 0x00


	//----- nvinfo : EIATTR_SPARSE_MMA_MASK
	.align		4
.L_67:
        /*0028*/ 	.byte	0x03, 0x50
        /*002a*/ 	.short	0x0000


	//----- nvinfo : EIATTR_MAXREG_COUNT
	.align		4
        /*002c*/ 	.byte	0x03, 0x1b
        /*002e*/ 	.short	0x00ff


	//----- nvinfo : EIATTR_MERCURY_ISA_VERSION
	.align		4
        /*0030*/ 	.byte	0x03, 0x5f
        /*0032*/ 	.short	0x0101


	//----- nvinfo : EIATTR_VRC_CTA_INIT_COUNT
	.align		4
        /*0034*/ 	.byte	0x02, 0x4a
	.zero		1
	.zero		1


	//----- nvinfo : EIATTR_EXIT_INSTR_OFFSETS
	.align		4
        /*0038*/ 	.byte	0x04, 0x1c
        /*003a*/ 	.short	(.L_69 - .L_68)


	//   ....[0]....
.L_68:
        /*003c*/ 	.word	0x00000070


	//   ....[1]....
        /*0040*/ 	.word	0x000000e0


	//----- nvinfo : EIATTR_CBANK_PARAM_SIZE
	.align		4
.L_69:
        /*0044*/ 	.byte	0x03, 0x19
        /*0046*/ 	.short	0x000c


	//----- nvinfo : EIATTR_PARAM_CBANK
	.align		4
        /*0048*/ 	.byte	0x04, 0x0a
        /*004a*/ 	.short	(.L_71 - .L_70)
	.align		4
.L_70:
        /*004c*/ 	.word	index@(.nv.constant0._Z10reluKernelPfi)
        /*0050*/ 	.short	0x0380
        /*0052*/ 	.short	0x000c


	//----- nvinfo : EIATTR_SW_WAR
	.align		4
.L_71:
        /*0054*/ 	.byte	0x04, 0x36
        /*0056*/ 	.short	(.L_73 - .L_72)
.L_72:
        /*0058*/ 	.word	0x00000008
.L_73:


//--------------------- .nv.info._Z9addKernelPfPKfi --------------------------
	.section	.nv.info._Z9addKernelPfPKfi,"",@"SHT_CUDA_INFO"
	.sectionflags	@""
	.align	4


	//----- nvinfo : EIATTR_CUDA_API_VERSION
	.align		4
        /*0000*/ 	.byte	0x04, 0x37
        /*0002*/ 	.short	(.L_75 - .L_74)
.L_74:
        /*0004*/ 	.word	0x00000082


	//----- nvinfo : EIATTR_KPARAM_INFO
	.align		4
.L_75:
        /*0008*/ 	.byte	0x04, 0x17
        /*000a*/ 	.short	(.L_77 - .L_76)
.L_76:
        /*000c*/ 	.word	0x00000000
        /*0010*/ 	.short	0x0002
        /*0012*/ 	.short	0x0010
        /*0014*/ 	.byte	0x00, 0xf0, 0x11, 0x00


	//----- nvinfo : EIATTR_KPARAM_INFO
	.align		4
.L_77:
        /*0018*/ 	.byte	0x04, 0x17
        /*001a*/ 	.short	(.L_79 - .L_78)
.L_78:
        /*001c*/ 	.word	0x00000000
        /*0020*/ 	.short	0x0001
        /*0022*/ 	.short	0x0008
        /*0024*/ 	.byte	0x00, 0xf5, 0x21, 0x00


	//----- nvinfo : EIATTR_KPARAM_INFO
	.align		4
.L_79:
        /*0028*/ 	.byte	0x04, 0x17
        /*002a*/ 	.short	(.L_81 - .L_80)
.L_80:
        /*002c*/ 	.word	0x00000000
        /*0030*/ 	.short	0x0000
        /*0032*/ 	.short	0x0000
        /*0034*/ 	.byte	0x00, 0xf5, 0x21, 0x00


	//----- nvinfo : EIATTR_SPARSE_MMA_MASK
	.align		4
.L_81:
        /*0038*/ 	.byte	0x03, 0x50
        /*003a*/ 	.short	0x0000


	//----- nvinfo : EIATTR_MAXREG_COUNT
	.align		4
        /*003c*/ 	.byte	0x03, 0x1b
        /*003e*/ 	.short	0x00ff


	//----- nvinfo : EIATTR_MERCURY_ISA_VERSION
	.align		4
        /*0040*/ 	.byte	0x03, 0x5f
        /*0042*/ 	.short	0x0101


	//----- nvinfo : EIATTR_VRC_CTA_INIT_COUNT
	.align		4
        /*0044*/ 	.byte	0x02, 0x4a
	.zero		1
	.zero		1


	//----- nvinfo : EIATTR_EXIT_INSTR_OFFSETS
	.align		4
        /*0048*/ 	.byte	0x04, 0x1c
        /*004a*/ 	.short	(.L_83 - .L_82)


	//   ....[0]....
.L_82:
        /*004c*/ 	.word	0x00000070


	//   ....[1]....
        /*0050*/ 	.word	0x00000110


	//----- nvinfo : EIATTR_CBANK_PARAM_SIZE
	.align		4
.L_83:
        /*0054*/ 	.byte	0x03, 0x19
        /*0056*/ 	.short	0x0014


	//----- nvinfo : EIATTR_PARAM_CBANK
	.align		4
        /*0058*/ 	.byte	0x04, 0x0a
        /*005a*/ 	.short	(.L_85 - .L_84)
	.align		4
.L_84:
        /*005c*/ 	.word	index@(.nv.constant0._Z9addKernelPfPKfi)
        /*0060*/ 	.short	0x0380
        /*0062*/ 	.short	0x0014


	//----- nvinfo : EIATTR_SW_WAR
	.align		4
.L_85:
        /*0064*/ 	.byte	0x04, 0x36
        /*0066*/ 	.short	(.L_87 - .L_86)
.L_86:
        /*0068*/ 	.word	0x00000008
.L_87:


//--------------------- .nv.info._Z13softmaxKernelPfii --------------------------
	.section	.nv.info._Z13softmaxKernelPfii,"",@"SHT_CUDA_INFO"
	.sectionflags	@""
	.align	4


	//----- nvinfo : EIATTR_CUDA_API_VERSION
	.align		4
        /*0000*/ 	.byte	0x04, 0x37
        /*0002*/ 	.short	(.L_89 - .L_88)
.L_88:
        /*0004*/ 	.word	0x00000082


	//----- nvinfo : EIATTR_KPARAM_INFO
	.align		4
.L_89:
        /*0008*/ 	.byte	0x04, 0x17
        /*000a*/ 	.short	(.L_91 - .L_90)
.L_90:
        /*000c*/ 	.word	0x00000000
        /*0010*/ 	.short	0x0002
        /*0012*/ 	.short	0x000c
        /*0014*/ 	.byte	0x00, 0xf0, 0x11, 0x00


	//----- nvinfo : EIATTR_KPARAM_INFO
	.align		4
.L_91:
        /*0018*/ 	.byte	0x04, 0x17
        /*001a*/ 	.short	(.L_93 - .L_92)
.L_92:
        /*001c*/ 	.word	0x00000000
        /*0020*/ 	.short	0x0001
        /*0022*/ 	.short	0x0008
        /*0024*/ 	.byte	0x00, 0xf0, 0x11, 0x00


	//----- nvinfo : EIATTR_KPARAM_INFO
	.align		4
.L_93:
        /*0028*/ 	.byte	0x04, 0x17
        /*002a*/ 	.short	(.L_95 - .L_94)
.L_94:
        /*002c*/ 	.word	0x00000000
        /*0030*/ 	.short	0x0000
        /*0032*/ 	.short	0x0000
        /*0034*/ 	.byte	0x00, 0xf5, 0x21, 0x00


	//----- nvinfo : EIATTR_SPARSE_MMA_MASK
	.align		4
.L_95:
        /*0038*/ 	.byte	0x03, 0x50
        /*003a*/ 	.short	0x0000


	//----- nvinfo : EIATTR_MAXREG_COUNT
	.align		4
        /*003c*/ 	.byte	0x03, 0x1b
        /*003e*/ 	.short	0x00ff


	//----- nvinfo : EIATTR_MERCURY_ISA_VERSION
	.align		4
        /*0040*/ 	.byte	0x03, 0x5f
        /*0042*/ 	.short	0x0101


	//----- nvinfo : EIATTR_VRC_CTA_INIT_COUNT
	.align		4
        /*0044*/ 	.byte	0x02, 0x4a
	.zero		1
	.zero		1


	//----- nvinfo : EIATTR_EXIT_INSTR_OFFSETS
	.align		4
        /*0048*/ 	.byte	0x04, 0x1c
        /*004a*/ 	.short	(.L_97 - .L_96)


	//   ....[0]....
.L_96:
        /*004c*/ 	.word	0x00000070


	//   ....[1]....
        /*0050*/ 	.word	0x00001830


	//   ....[2]....
        /*0054*/ 	.word	0x000028e0


	//   ....[3]....
        /*0058*/ 	.word	0x00003140


	//   ....[4]....
        /*005c*/ 	.word	0x000035c0


	//   ....[5]....
        /*0060*/ 	.word	0x00003740


	//----- nvinfo : EIATTR_CRS_STACK_SIZE
	.align		4
.L_97:
        /*0064*/ 	.byte	0x04, 0x1e
        /*0066*/ 	.short	(.L_99 - .L_98)
.L_98:
        /*0068*/ 	.word	0x00000000


	//----- nvinfo : EIATTR_CBANK_PARAM_SIZE
	.align		4
.L_99:
        /*006c*/ 	.byte	0x03, 0x19
        /*006e*/ 	.short	0x0010


	//----- nvinfo : EIATTR_PARAM_CBANK
	.align		4
        /*0070*/ 	.byte	0x04, 0x0a
        /*0072*/ 	.short	(.L_101 - .L_100)
	.align		4
.L_100:
        /*0074*/ 	.word	index@(.nv.constant0._Z13softmaxKernelPfii)
        /*0078*/ 	.short	0x0380
        /*007a*/ 	.short	0x0010


	//----- nvinfo : EIATTR_SW_WAR
	.align		4
.L_101:
        /*007c*/ 	.byte	0x04, 0x36
        /*007e*/ 	.short	(.L_103 - .L_102)
.L_102:
        /*0080*/ 	.word	0x00000008
.L_103:


//--------------------- .nv.info._Z11scaleKernelPfif --------------------------
	.section	.nv.info._Z11scaleKernelPfif,"",@"SHT_CUDA_INFO"
	.sectionflags	@""
	.align	4


	//----- nvinfo : EIATTR_CUDA_API_VERSION
	.align		4
        /*0000*/ 	.byte	0x04, 0x37
        /*0002*/ 	.short	(.L_105 - .L_104)
.L_104:
        /*0004*/ 	.word	0x00000082


	//----- nvinfo : EIATTR_KPARAM_INFO
	.align		4
.L_105:
        /*0008*/ 	.byte	0x04, 0x17
        /*000a*/ 	.short	(.L_107 - .L_106)
.L_106:
        /*000c*/ 	.word	0x00000000
        /*0010*/ 	.short	0x0002
        /*0012*/ 	.short	0x000c
        /*0014*/ 	.byte	0x00, 0xf0, 0x11, 0x00


	//----- nvinfo : EIATTR_KPARAM_INFO
	.align		4
.L_107:
        /*0018*/ 	.byte	0x04, 0x17
        /*001a*/ 	.short	(.L_109 - .L_108)
.L_108:
        /*001c*/ 	.word	0x00000000
        /*0020*/ 	.short	0x0001
        /*0022*/ 	.short	0x0008
        /*0024*/ 	.byte	0x00, 0xf0, 0x11, 0x00


	//----- nvinfo : EIATTR_KPARAM_INFO
	.align		4
.L_109:
        /*0028*/ 	.byte	0x04, 0x17
        /*002a*/ 	.short	(.L_111 - .L_110)
.L_110:
        /*002c*/ 	.word	0x00000000
        /*0030*/ 	.short	0x0000
        /*0032*/ 	.short	0x0000
        /*0034*/ 	.byte	0x00, 0xf5, 0x21, 0x00


	//----- nvinfo : EIATTR_SPARSE_MMA_MASK
	.align		4
.L_111:
        /*0038*/ 	.byte	0x03, 0x50
        /*003a*/ 	.short	0x0000


	//----- nvinfo : EIATTR_MAXREG_COUNT
	.align		4
        /*003c*/ 	.byte	0x03, 0x1b
        /*003e*/ 	.short	0x00ff


	//----- nvinfo : EIATTR_MERCURY_ISA_VERSION
	.align		4
        /*0040*/ 	.byte	0x03, 0x5f
        /*0042*/ 	.short	0x0101


	//----- nvinfo : EIATTR_VRC_CTA_INIT_COUNT
	.align		4
        /*0044*/ 	.byte	0x02, 0x4a
	.zero		1
	.zero		1


	//----- nvinfo : EIATTR_EXIT_INSTR_OFFSETS
	.align		4
        /*0048*/ 	.byte	0x04, 0x1c
        /*004a*/ 	.short	(.L_113 - .L_112)


	//   ....[0]....
.L_112:
        /*004c*/ 	.word	0x00000070


	//   ....[1]....
        /*0050*/ 	.word	0x000000f0


	//----- nvinfo : EIATTR_CBANK_PARAM_SIZE
	.align		4
.L_113:
        /*0054*/ 	.byte	0x03, 0x19
        /*0056*/ 	.short	0x0010


	//----- nvinfo : EIATTR_PARAM_CBANK
	.align		4
        /*0058*/ 	.byte	0x04, 0x0a
        /*005a*/ 	.short	(.L_115 - .L_114)
	.align		4
.L_114:
        /*005c*/ 	.word	index@(.nv.constant0._Z11scaleKernelPfif)
        /*0060*/ 	.short	0x0380
        /*0062*/ 	.short	0x0010


	//----- nvinfo : EIATTR_SW_WAR
	.align		4
.L_115:
        /*0064*/ 	.byte	0x04, 0x36
        /*0066*/ 	.short	(.L_117 - .L_116)
.L_116:
        /*0068*/ 	.word	0x00000008
.L_117:


//--------------------- .nv.info._Z22matMulKernelTransposedPKfS0_Pfiii --------------------------
	.section	.nv.info._Z22matMulKernelTransposedPKfS0_Pfiii,"",@"SHT_CUDA_INFO"
	.sectionflags	@""
	.align	4


	//----- nvinfo : EIATTR_CUDA_API_VERSION
	.align		4
        /*0000*/ 	.byte	0x04, 0x37
        /*0002*/ 	.short	(.L_119 - .L_118)
.L_118:
        /*0004*/ 	.word	0x00000082


	//----- nvinfo : EIATTR_KPARAM_INFO
	.align		4
.L_119:
        /*0008*/ 	.byte	0x04, 0x17
        /*000a*/ 	.short	(.L_121 - .L_120)
.L_120:
        /*000c*/ 	.word	0x00000000
        /*0010*/ 	.short	0x0005
        /*0012*/ 	.short	0x0020
        /*0014*/ 	.byte	0x00, 0xf0, 0x11, 0x00


	//----- nvinfo : EIATTR_KPARAM_INFO
	.align		4
.L_121:
        /*0018*/ 	.byte	0x04, 0x17
        /*001a*/ 	.short	(.L_123 - .L_122)
.L_122:
        /*001c*/ 	.word	0x00000000
        /*0020*/ 	.short	0x0004
        /*0022*/ 	.short	0x001c
        /*0024*/ 	.byte	0x00, 0xf0, 0x11, 0x00


	//----- nvinfo : EIATTR_KPARAM_INFO
	.align		4
.L_123:
        /*0028*/ 	.byte	0x04, 0x17
        /*002a*/ 	.short	(.L_125 - .L_124)
.L_124:
        /*002c*/ 	.word	0x00000000
        /*0030*/ 	.short	0x0003
        /*0032*/ 	.short	0x0018
        /*0034*/ 	.byte	0x00, 0xf0, 0x11, 0x00


	//----- nvinfo : EIATTR_KPARAM_INFO
	.align		4
.L_125:
        /*0038*/ 	.byte	0x04, 0x17
        /*003a*/ 	.short	(.L_127 - .L_126)
.L_126:
        /*003c*/ 	.word	0x00000000
        /*0040*/ 	.short	0x0002
        /*0042*/ 	.short	0x0010
        /*0044*/ 	.byte	0x00, 0xf5, 0x21, 0x00


	//----- nvinfo : EIATTR_KPARAM_INFO
	.align		4
.L_127:
        /*0048*/ 	.byte	0x04, 0x17
        /*004a*/ 	.short	(.L_129 - .L_128)
.L_128:
        /*004c*/ 	.word	0x00000000
        /*0050*/ 	.short	0x0001
        /*0052*/ 	.short	0x0008
        /*0054*/ 	.byte	0x00, 0xf5, 0x21, 0x00


	//----- nvinfo : EIATTR_KPARAM_INFO
	.align		4
.L_129:
        /*0058*/ 	.byte	0x04, 0x17
        /*005a*/ 	.short	(.L_131 - .L_130)
.L_130:
        /*005c*/ 	.word	0x00000000
        /*0060*/ 	.short	0x0000
        /*0062*/ 	.short	0x0000
        /*0064*/ 	.byte	0x00, 0xf5, 0x21, 0x00


	//----- nvinfo : EIATTR_SPARSE_MMA_MASK
	.align		4
.L_131:
        /*0068*/ 	.byte	0x03, 0x50
        /*006a*/ 	.short	0x0000


	//----- nvinfo : EIATTR_MAXREG_COUNT
	.align		4
        /*006c*/ 	.byte	0x03, 0x1b
        /*006e*/ 	.short	0x00ff


	//----- nvinfo : EIATTR_MERCURY_ISA_VERSION
	.align		4
        /*0070*/ 	.byte	0x03, 0x5f
        /*0072*/ 	.short	0x0101


	//----- nvinfo : EIATTR_VRC_CTA_INIT_COUNT
	.align		4
        /*0074*/ 	.byte	0x02, 0x4a
	.zero		1
	.zero		1


	//----- nvinfo : EIATTR_EXIT_INSTR_OFFSETS
	.align		4
        /*0078*/ 	.byte	0x04, 0x1c
        /*007a*/ 	.short	(.L_133 - .L_132)


	//   ....[0]....
.L_132:
        /*007c*/ 	.word	0x000000c0


	//   ....[1]....
        /*0080*/ 	.word	0x00000bd0


	//----- nvinfo : EIATTR_CBANK_PARAM_SIZE
	.align		4
.L_133:
        /*0084*/ 	.byte	0x03, 0x19
        /*0086*/ 	.short	0x0024


	//----- nvinfo : EIATTR_PARAM_CBANK
	.align		4
        /*0088*/ 	.byte	0x04, 0x0a
        /*008a*/ 	.short	(.L_135 - .L_134)
	.align		4
.L_134:
        /*008c*/ 	.word	index@(.nv.constant0._Z22matMulKernelTransposedPKfS0_Pfiii)
        /*0090*/ 	.short	0x0380
        /*0092*/ 	.short	0x0024


	//----- nvinfo : EIATTR_SW_WAR
	.align		4
.L_135:
        /*0094*/ 	.byte	0x04, 0x36
        /*0096*/ 	.short	(.L_137 - .L_136)
.L_136:
        /*0098*/ 	.word	0x00000008
.L_137:


//--------------------- .nv.info._Z12matMulKernelPKfS0_Pfiii --------------------------
	.section	.nv.info._Z12matMulKernelPKfS0_Pfiii,"",@"SHT_CUDA_INFO"
	.sectionflags	@""
	.align	4


	//----- nvinfo : EIATTR_CUDA_API_VERSION
	.align		4
        /*0000*/ 	.byte	0x04, 0x37
        /*0002*/ 	.short	(.L_139 - .L_138)
.L_138:
        /*0004*/ 	.word	0x00000082


	//----- nvinfo : EIATTR_KPARAM_INFO
	.align		4
.L_139:
        /*0008*/ 	.byte	0x04, 0x17
        /*000a*/ 	.short	(.L_141 - .L_140)
.L_140:
        /*000c*/ 	.word	0x00000000
        /*0010*/ 	.short	0x0005
        /*0012*/ 	.short	0x0020
        /*0014*/ 	.byte	0x00, 0xf0, 0x11, 0x00


	//----- nvinfo : EIATTR_KPARAM_INFO
	.align		4
.L_141:
        /*0018*/ 	.byte	0x04, 0x17
        /*001a*/ 	.short	(.L_143 - .L_142)
.L_142:
        /*001c*/ 	.word	0x00000000
        /*0020*/ 	.short	0x0004
        /*0022*/ 	.short	0x001c
        /*0024*/ 	.byte	0x00, 0xf0, 0x11, 0x00


	//----- nvinfo : EIATTR_KPARAM_INFO
	.align		4
.L_143:
        /*0028*/ 	.byte	0x04, 0x17
        /*002a*/ 	.short	(.L_145 - .L_144)
.L_144:
        /*002c*/ 	.word	0x00000000
        /*0030*/ 	.short	0x0003
        /*0032*/ 	.short	0x0018
        /*0034*/ 	.byte	0x00, 0xf0, 0x11, 0x00


	//----- nvinfo : EIATTR_KPARAM_INFO
	.align		4
.L_145:
        /*0038*/ 	.byte	0x04, 0x17
        /*003a*/ 	.short	(.L_147 - .L_146)
.L_146:
        /*003c*/ 	.word	0x00000000
        /*0040*/ 	.short	0x0002
        /*0042*/ 	.short	0x0010
        /*0044*/ 	.byte	0x00, 0xf5, 0x21, 0x00


	//----- nvinfo : EIATTR_KPARAM_INFO
	.align		4
.L_147:
        /*0048*/ 	.byte	0x04, 0x17
        /*004a*/ 	.short	(.L_149 - .L_148)
.L_148:
        /*004c*/ 	.word	0x00000000
        /*0050*/ 	.short	0x0001
        /*0052*/ 	.short	0x0008
        /*0054*/ 	.byte	0x00, 0xf5, 0x21, 0x00


	//----- nvinfo : EIATTR_KPARAM_INFO
	.align		4
.L_149:
        /*0058*/ 	.byte	0x04, 0x17
        /*005a*/ 	.short	(.L_151 - .L_150)
.L_150:
        /*005c*/ 	.word	0x00000000
        /*0060*/ 	.short	0x0000
        /*0062*/ 	.short	0x0000
        /*0064*/ 	.byte	0x00, 0xf5, 0x21, 0x00


	//----- nvinfo : EIATTR_SPARSE_MMA_MASK
	.align		4
.L_151:
        /*0068*/ 	.byte	0x03, 0x50
        /*006a*/ 	.short	0x0000


	//----- nvinfo : EIATTR_MAXREG_COUNT
	.align		4
        /*006c*/ 	.byte	0x03, 0x1b
        /*006e*/ 	.short	0x00ff


	//----- nvinfo : EIATTR_MERCURY_ISA_VERSION
	.align		4
        /*0070*/ 	.byte	0x03, 0x5f
        /*0072*/ 	.short	0x0101


	//----- nvinfo : EIATTR_VRC_CTA_INIT_COUNT
	.align		4
        /*0074*/ 	.byte	0x02, 0x4a
	.zero		1
	.zero		1


	//----- nvinfo : EIATTR_EXIT_INSTR_OFFSETS
	.align		4
        /*0078*/ 	.byte	0x04, 0x1c
        /*007a*/ 	.short	(.L_153 - .L_152)


	//   ....[0]....
.L_152:
        /*007c*/ 	.word	0x000000c0


	//   ....[1]....
        /*0080*/ 	.word	0x000008e0


	//----- nvinfo : EIATTR_CBANK_PARAM_SIZE
	.align		4
.L_153:
        /*0084*/ 	.byte	0x03, 0x19
        /*0086*/ 	.short	0x0024


	//----- nvinfo : EIATTR_PARAM_CBANK
	.align		4
        /*0088*/ 	.byte	0x04, 0x0a
        /*008a*/ 	.short	(.L_155 - .L_154)
	.align		4
.L_154:
        /*008c*/ 	.word	index@(.nv.constant0._Z12matMulKernelPKfS0_Pfiii)
        /*0090*/ 	.short	0x0380
        /*0092*/ 	.short	0x0024


	//----- nvinfo : EIATTR_SW_WAR
	.align		4
.L_155:
        /*0094*/ 	.byte	0x04, 0x36
        /*0096*/ 	.short	(.L_157 - .L_156)
.L_156:
        /*0098*/ 	.word	0x00000008
.L_157:


//--------------------- .nv.callgraph             --------------------------
	.section	.nv.callgraph,"",@"SHT_CUDA_CALLGRAPH"
	.align	4
	.sectionentsize	8
	.align		4
        /*0000*/ 	.word	0x00000000
	.align		4
        /*0004*/ 	.word	0xffffffff
	.align		4
        /*0008*/ 	.word	0x00000000
	.align		4
        /*000c*/ 	.word	0xfffffffe
	.align		4
        /*0010*/ 	.word	0x00000000
	.align		4
        /*0014*/ 	.word	0xfffffffd
	.align		4
        /*0018*/ 	.word	0x00000000
	.align		4
        /*001c*/ 	.word	0xfffffffc


//--------------------- .text._Z15layerNormKernelPKfPfi --------------------------
	.section	.text._Z15layerNormKernelPKfPfi,"ax",@progbits
	.align	128
        .global         _Z15layerNormKernelPKfPfi
        .type           _Z15layerNormKernelPKfPfi,@function
        .size           _Z15layerNormKernelPKfPfi,(.L_x_129 - _Z15layerNormKernelPKfPfi)
        .other          _Z15layerNormKernelPKfPfi,@"STO_CUDA_ENTRY STV_DEFAULT"
_Z15layerNormKernelPKfPfi:
.text._Z15layerNormKernelPKfPfi:
[----:B------:R-:W-:Y:S01]  /*0000*/  LDC R1, c[0x0][0x37c] ;  /* 0x0000df00ff017b82 */ /* 0x000fe20000000800 */
[----:B------:R-:W0:Y:S07]  /*0010*/  LDCU UR13, c[0x0][0x390] ;  /* 0x00007200ff0d77ac */ /* 0x000e2e0008000800 */
[----:B------:R-:W1:Y:S01]  /*0020*/  S2UR UR6, SR_CTAID.X ;  /* 0x00000000000679c3 */ /* 0x000e620000002500 */
[----:B------:R-:W-:Y:S01]  /*0030*/  HFMA2 R2, -RZ, RZ, 0, 0 ;  /* 0x00000000ff027431 */ /* 0x000fe200000001ff */
[----:B------:R-:W2:Y:S01]  /*0040*/  LDCU.64 UR10, c[0x0][0x358] ;  /* 0x00006b00ff0a77ac */ /* 0x000ea20008000a00 */
[----:B0-----:R-:W-:-:S09]  /*0050*/  UISETP.GE.AND UP0, UPT, UR13, 0x1, UPT ;  /* 0x000000010d00788c */ /* 0x001fd2000bf06270 */
[----:B--2---:R-:W-:Y:S05]  /*0060*/  BRA.U !UP0, `(.L_x_0) ;  /* 0x0000000508d87547 */ /* 0x004fea000b800000 */
[----:B------:R-:W-:Y:S01]  /*0070*/  UISETP.GE.U32.AND UP2, UPT, UR13, 0x10, UPT ;  /* 0x000000100d00788c */ /* 0x000fe2000bf46070 */
[----:B------:R-:W-:Y:S01]  /*0080*/  MOV R2, RZ ;  /* 0x000000ff00027202 */ /* 0x000fe20000000f00 */
[----:B------:R-:W-:Y:S01]  /*0090*/  ULOP3.LUT UR8, UR13, 0xf, URZ, 0xc0, !UPT ;  /* 0x0000000f0d087892 */ /* 0x000fe2000f8ec0ff */
[----:B------:R-:W-:Y:S01]  /*00a0*/  MOV R0, RZ ;  /* 0x000000ff00007202 */ /* 0x000fe20000000f00 */
[----:B-1----:R-:W-:Y:S02]  /*00b0*/  UIMAD UR7, UR6, UR13, URZ ;  /* 0x0000000d060772a4 */ /* 0x002fe4000f8e02ff */
[----:B------:R-:W-:-:S03]  /*00c0*/  UISETP.NE.AND UP1, UPT, UR8, URZ, UPT ;  /* 0x000000ff0800728c */ /* 0x000fc6000bf25270 */
[----:B------:R-:W-:Y:S08]  /*00d0*/  BRA.U !UP2, `(.L_x_1) ;  /* 0x000000010abc7547 */ /* 0x000ff0000b800000 */
[----:B------:R-:W0:Y:S01]  /*00e0*/  LDCU.64 UR4, c[0x0][0x380] ;  /* 0x00007000ff0477ac */ /* 0x000e220008000a00 */
[----:B------:R-:W-:Y:S01]  /*00f0*/  MOV R2, RZ ;  /* 0x000000ff00027202 */ /* 0x000fe20000000f00 */
[----:B------:R-:W-:-:S06]  /*0100*/  ULOP3.LUT UR9, UR13, 0x7ffffff0, URZ, 0xc0, !UPT ;  /* 0x7ffffff00d097892 */ /* 0x000fcc000f8ec0ff */
[----:B------:R-:W-:Y:S01]  /*0110*/  MOV R0, UR9 ;  /* 0x0000000900007c02 */ /* 0x000fe20008000f00 */
[----:B0-----:R-:W-:-:S04]  /*0120*/  UIMAD.WIDE.U32 UR4, UR7, 0x4, UR4 ;  /* 0x00000004070478a5 */ /* 0x001fc8000f8e0004 */
[----:B------:R-:W-:-:S04]  /*0130*/  UIADD3 UR12, UP2, UPT, UR4, 0x20, URZ ;  /* 0x00000020040c7890 */ /* 0x000fc8000ff5e0ff */
[----:B------:R-:W-:Y:S02]  /*0140*/  UIADD3.X UR4, UPT, UPT, URZ, UR5, URZ, UP2, !UPT ;  /* 0x00000005ff047290 */ /* 0x000fe400097fe4ff */
[----:B------:R-:W-:Y:S01]  /*0150*/  MOV R4, UR12 ;  /* 0x0000000c00047c02 */ /* 0x000fe20008000f00 */
[----:B------:R-:W-:-:S03]  /*0160*/  UIADD3 UR5, UPT, UPT, -UR9, URZ, URZ ;  /* 0x000000ff09057290 */ /* 0x000fc6000fffe1ff */
[----:B------:R-:W-:-:S09]  /*0170*/  MOV R5, UR4 ;  /* 0x0000000400057c02 */ /* 0x000fd20008000f00 */
.L_x_2:
[----:B------:R-:W2:Y:S04]  /*0180*/  LDG.E R11, desc[UR10][R4.64+-0x20] ;  /* 0xffffe00a040b7981 */ /* 0x000ea8000c1e1900 */
[----:B------:R-:W3:Y:S04]  /*0190*/  LDG.E R12, desc[UR10][R4.64+-0x1c] ;  /* 0xffffe40a040c7981 */ /* 0x000ee8000c1e1900 */
[----:B------:R-:W4:Y:S04]  /*01a0*/  LDG.E R14, desc[UR10][R4.64+-0x18] ;  /* 0xffffe80a040e7981 */ /* 0x000f28000c1e1900 */
[----:B------:R-:W5:Y:S04]  /*01b0*/  LDG.E R16, desc[UR10][R4.64+-0x14] ;  /* 0xffffec0a04107981 */ /* 0x000f68000c1e1900 */
        /* <DEDUP_REMOVED lines=11> */
[----:B------:R0:W5:Y:S01]  /*0270*/  LDG.E R3, desc[UR10][R4.64+0x1c] ;  /* 0x00001c0a04037981 */ /* 0x000162000c1e1900 */
[----:B------:R-:W-:-:S04]  /*0280*/  UIADD3 UR5, UPT, UPT, UR5, 0x10, URZ ;  /* 0x0000001005057890 */ /* 0x000fc8000fffe0ff */
[----:B------:R-:W-:Y:S01]  /*0290*/  UISETP.NE.AND UP2, UPT, UR5, URZ, UPT ;  /* 0x000000ff0500728c */ /* 0x000fe2000bf45270 */
[----:B0-----:R-:W-:-:S04]  /*02a0*/  IADD3 R4, P0, PT, R4, 0x40, RZ ;  /* 0x0000004004047810 */ /* 0x001fc80007f1e0ff */
[----:B------:R-:W-:Y:S01]  /*02b0*/  IADD3.X R5, PT, PT, RZ, R5, RZ, P0, !PT ;  /* 0x00000005ff057210 */ /* 0x000fe200007fe4ff */
[----:B--2---:R-:W-:-:S04]  /*02c0*/  FADD R11, R11, R2 ;  /* 0x000000020b0b7221 */ /* 0x004fc80000000000 */
[----:B---3--:R-:W-:-:S04]  /*02d0*/  FADD R11, R11, R12 ;  /* 0x0000000c0b0b7221 */ /* 0x008fc80000000000 */
[----:B----4-:R-:W-:-:S04]  /*02e0*/  FADD R11, R11, R14 ;  /* 0x0000000e0b0b7221 */ /* 0x010fc80000000000 */
[----:B-----5:R-:W-:-:S04]  /*02f0*/  FADD R11, R11, R16 ;  /* 0x000000100b0b7221 */ /* 0x020fc80000000000 */
[----:B------:R-:W-:-:S04]  /*0300*/  FADD R11, R11, R18 ;  /* 0x000000120b0b7221 */ /* 0x000fc80000000000 */
        /* <DEDUP_REMOVED lines=10> */
[----:B------:R-:W-:Y:S01]  /*03b0*/  FADD R2, R6, R3 ;  /* 0x0000000306027221 */ /* 0x000fe20000000000 */
[----:B------:R-:W-:Y:S06]  /*03c0*/  BRA.U UP2, `(.L_x_2) ;  /* 0xfffffffd026c7547 */ /* 0x000fec000b83ffff */
.L_x_1:
[----:B------:R-:W-:Y:S05]  /*03d0*/  BRA.U !UP1, `(.L_x_0) ;  /* 0x0000000109fc7547 */ /* 0x000fea000b800000 */
[----:B------:R-:W-:Y:S02]  /*03e0*/  UISETP.GE.U32.AND UP1, UPT, UR8, 0x8, UPT ;  /* 0x000000080800788c */ /* 0x000fe4000bf26070 */
[----:B------:R-:W-:-:S04]  /*03f0*/  ULOP3.LUT UR5, UR13, 0x7, URZ, 0xc0, !UPT ;  /* 0x000000070d057892 */ /* 0x000fc8000f8ec0ff */
[----:B------:R-:W-:-:S03]  /*0400*/  UISETP.NE.AND UP2, UPT, UR5, URZ, UPT ;  /* 0x000000ff0500728c */ /* 0x000fc6000bf45270 */
[----:B------:R-:W-:Y:S08]  /*0410*/  BRA.U !UP1, `(.L_x_3) ;  /* 0x0000000109647547 */ /* 0x000ff0000b800000 */
[----:B------:R-:W0:Y:S01]  /*0420*/  LDC.64 R6, c[0x0][0x380] ;  /* 0x0000e000ff067b82 */ /* 0x000e220000000a00 */
[C---:B------:R-:W-:Y:S02]  /*0430*/  IADD3 R3, PT, PT, R0.reuse, UR7, RZ ;  /* 0x0000000700037c10 */ /* 0x040fe4000fffe0ff */
[----:B------:R-:W-:-:S04]  /*0440*/  IADD3 R5, P0, PT, R0, UR7, RZ ;  /* 0x0000000700057c10 */ /* 0x000fc8000ff1e0ff */
[----:B------:R-:W-:Y:S01]  /*0450*/  IADD3.X R8, PT, PT, RZ, RZ, RZ, P0, !PT ;  /* 0x000000ffff087210 */ /* 0x000fe200007fe4ff */
[----:B------:R-:W1:Y:S01]  /*0460*/  LDC.64 R10, c[0x0][0x380] ;  /* 0x0000e000ff0a7b82 */ /* 0x000e620000000a00 */
[----:B0-----:R-:W-:-:S06]  /*0470*/  IMAD.WIDE.U32 R6, R3, 0x4, R6 ;  /* 0x0000000403067825 */ /* 0x001fcc00078e0006 */
[----:B------:R-:W2:Y:S01]  /*0480*/  LDG.E R7, desc[UR10][R6.64] ;  /* 0x0000000a06077981 */ /* 0x000ea2000c1e1900 */
[----:B-1----:R-:W-:-:S04]  /*0490*/  LEA R4, P0, R5, R10, 0x2 ;  /* 0x0000000a05047211 */ /* 0x002fc800078010ff */
[----:B------:R-:W-:-:S05]  /*04a0*/  LEA.HI.X R5, R5, R11, R8, 0x2, P0 ;  /* 0x0000000b05057211 */ /* 0x000fca00000f1408 */
[----:B------:R-:W3:Y:S04]  /*04b0*/  LDG.E R3, desc[UR10][R4.64+0x4] ;  /* 0x0000040a04037981 */ /* 0x000ee8000c1e1900 */
[----:B------:R-:W4:Y:S04]  /*04c0*/  LDG.E R9, desc[UR10][R4.64+0x8] ;  /* 0x0000080a04097981 */ /* 0x000f28000c1e1900 */
[----:B------:R-:W5:Y:S04]  /*04d0*/  LDG.E R11, desc[UR10][R4.64+0xc] ;  /* 0x00000c0a040b7981 */ /* 0x000f68000c1e1900 */
[----:B------:R-:W5:Y:S04]  /*04e0*/  LDG.E R13, desc[UR10][R4.64+0x10] ;  /* 0x0000100a040d7981 */ /* 0x000f68000c1e1900 */
[----:B------:R-:W5:Y:S04]  /*04f0*/  LDG.E R15, desc[UR10][R4.64+0x14] ;  /* 0x0000140a040f7981 */ /* 0x000f68000c1e1900 */
[----:B------:R-:W5:Y:S04]  /*0500*/  LDG.E R17, desc[UR10][R4.64+0x18] ;  /* 0x0000180a04117981 */ /* 0x000f68000c1e1900 */
[----:B------:R-:W5:Y:S01]  /*0510*/  LDG.E R19, desc[UR10][R4.64+0x1c] ;  /* 0x00001c0a04137981 */ /* 0x000f62000c1e1900 */
[----:B------:R-:W-:Y:S01]  /*0520*/  IADD3 R0, PT, PT, R0, 0x8, RZ ;  /* 0x0000000800007810 */ /* 0x000fe20007ffe0ff */
[----:B--2---:R-:W-:-:S04]  /*0530*/  FADD R2, R2, R7 ;  /* 0x0000000702027221 */ /* 0x004fc80000000000 */
[----:B---3--:R-:W-:-:S04]  /*0540*/  FADD R2, R2, R3 ;  /* 0x0000000302027221 */ /* 0x008fc80000000000 */
[----:B----4-:R-:W-:-:S04]  /*0550*/  FADD R2, R2, R9 ;  /* 0x0000000902027221 */ /* 0x010fc80000000000 */
[----:B-----5:R-:W-:-:S04]  /*0560*/  FADD R2, R2, R11 ;  /* 0x0000000b02027221 */ /* 0x020fc80000000000 */
[----:B------:R-:W-:-:S04]  /*0570*/  FADD R2, R2, R13 ;  /* 0x0000000d02027221 */ /* 0x000fc80000000000 */
[----:B------:R-:W-:-:S04]  /*0580*/  FADD R2, R2, R15 ;  /* 0x0000000f02027221 */ /* 0x000fc80000000000 */
[----:B------:R-:W-:-:S04]  /*0590*/  FADD R2, R2, R17 ;  /* 0x0000001102027221 */ /* 0x000fc80000000000 */
[----:B------:R-:W-:-:S07]  /*05a0*/  FADD R2, R2, R19 ;  /* 0x0000001302027221 */ /* 0x000fce0000000000 */
.L_x_3:
        /* <DEDUP_REMOVED lines=16> */
[----:B------:R-:W5:Y:S01]  /*06b0*/  LDG.E R11, desc[UR10][R6.64+0xc] ;  /* 0x00000c0a060b7981 */ /* 0x000f62000c1e1900 */
[----:B------:R-:W-:Y:S01]  /*06c0*/  IADD3 R0, PT, PT, R0, 0x4, RZ ;  /* 0x0000000400007810 */ /* 0x000fe20007ffe0ff */
[----:B--2---:R-:W-:-:S04]  /*06d0*/  FADD R2, R2, R5 ;  /* 0x0000000502027221 */ /* 0x004fc80000000000 */
[----:B---3--:R-:W-:-:S04]  /*06e0*/  FADD R2, R2, R3 ;  /* 0x0000000302027221 */ /* 0x008fc80000000000 */
[----:B----4-:R-:W-:-:S04]  /*06f0*/  FADD R2, R2, R9 ;  /* 0x0000000902027221 */ /* 0x010fc80000000000 */
[----:B-----5:R-:W-:-:S07]  /*0700*/  FADD R2, R2, R11 ;  /* 0x0000000b02027221 */ /* 0x020fce0000000000 */
.L_x_4:
[----:B------:R-:W-:Y:S05]  /*0710*/  BRA.U !UP2, `(.L_x_0) ;  /* 0x000000010a2c7547 */ /* 0x000fea000b800000 */
[----:B------:R-:W0:Y:S01]  /*0720*/  LDC.64 R4, c[0x0][0x380] ;  /* 0x0000e000ff047b82 */ /* 0x000e220000000a00 */
[----:B------:R-:W-:Y:S01]  /*0730*/  IADD3 R3, PT, PT, R0, UR7, RZ ;  /* 0x0000000700037c10 */ /* 0x000fe2000fffe0ff */
[----:B------:R-:W-:-:S04]  /*0740*/  UIADD3 UR4, UPT, UPT, -UR4, URZ, URZ ;  /* 0x000000ff04047290 */ /* 0x000fc8000fffe1ff */
[----:B0-----:R-:W-:-:S08]  /*0750*/  IMAD.WIDE.U32 R4, R3, 0x4, R4 ;  /* 0x0000000403047825 */ /* 0x001fd000078e0004 */
.L_x_5:
[----:B------:R0:W2:Y:S01]  /*0760*/  LDG.E R3, desc[UR10][R4.64] ;  /* 0x0000000a04037981 */ /* 0x0000a2000c1e1900 */
[----:B------:R-:W-:-:S04]  /*0770*/  UIADD3 UR4, UPT, UPT, UR4, 0x1, URZ ;  /* 0x0000000104047890 */ /* 0x000fc8000fffe0ff */
[----:B------:R-:W-:Y:S01]  /*0780*/  UISETP.NE.AND UP1, UPT, UR4, URZ, UPT ;  /* 0x000000ff0400728c */ /* 0x000fe2000bf25270 */
[----:B0-----:R-:W-:-:S04]  /*0790*/  IADD3 R4, P0, PT, R4, 0x4, RZ ;  /* 0x0000000404047810 */ /* 0x001fc80007f1e0ff */
[----:B------:R-:W-:Y:S01]  /*07a0*/  IADD3.X R5, PT, PT, RZ, R5, RZ, P0, !PT ;  /* 0x00000005ff057210 */ /* 0x000fe200007fe4ff */
[----:B--2---:R-:W-:-:S03]  /*07b0*/  FADD R2, R3, R2 ;  /* 0x0000000203027221 */ /* 0x004fc60000000000 */
[----:B------:R-:W-:Y:S05]  /*07c0*/  BRA.U UP1, `(.L_x_5) ;  /* 0xfffffffd01e47547 */ /* 0x000fea000b83ffff */
.L_x_0:
[----:B------:R-:W-:-:S04]  /*07d0*/  I2FP.F32.S32 R5, UR13 ;  /* 0x0000000d00057c45 */ /* 0x000fc80008201400 */
[----:B------:R-:W0:Y:S08]  /*07e0*/  MUFU.RCP R0, R5 ;  /* 0x0000000500007308 */ /* 0x000e300000001000 */
[----:B------:R-:W2:Y:S01]  /*07f0*/  FCHK P0, R2, R5 ;  /* 0x0000000502007302 */ /* 0x000ea20000000000 */
[----:B0-----:R-:W-:-:S04]  /*0800*/  FFMA R3, -R5, R0, 1 ;  /* 0x3f80000005037423 */ /* 0x001fc80000000100 */
[----:B------:R-:W-:-:S04]  /*0810*/  FFMA R0, R0, R3, R0 ;  /* 0x0000000300007223 */ /* 0x000fc80000000000 */
[----:B------:R-:W-:-:S04]  /*0820*/  FFMA R3, R0, R2, RZ ;  /* 0x0000000200037223 */ /* 0x000fc800000000ff */
[----:B------:R-:W-:-:S04]  /*0830*/  FFMA R4, -R5, R3, R2 ;  /* 0x0000000305047223 */ /* 0x000fc80000000102 */
[----:B------:R-:W-:Y:S01]  /*0840*/  FFMA R4, R0, R4, R3 ;  /* 0x0000000400047223 */ /* 0x000fe20000000003 */
[----:B--2---:R-:W-:Y:S06]  /*0850*/  @!P0 BRA `(.L_x_6) ;  /* 0x0000000000148947 */ /* 0x004fec0003800000 */
[----:B------:R-:W-:Y:S02]  /*0860*/  MOV R0, R2 ;  /* 0x0000000200007202 */ /* 0x000fe40000000f00 */
[----:B------:R-:W-:Y:S02]  /*0870*/  MOV R3, R5 ;  /* 0x0000000500037202 */ /* 0x000fe40000000f00 */
[----:B------:R-:W-:-:S07]  /*0880*/  MOV R2, 0x8a0 ;  /* 0x000008a000027802 */ /* 0x000fce0000000f00 */
[----:B-1----:R-:W-:Y:S05]  /*0890*/  CALL.REL.NOINC `($__internal_0_$__cuda_sm3x_div_rn_noftz_f32_slowpath) ;  /* 0x0000001400fc7944 */ /* 0x002fea0003c00000 */
[----:B------:R-:W-:-:S07]  /*08a0*/  MOV R4, R0 ;  /* 0x0000000000047202 */ /* 0x000fce0000000f00 */
.L_x_6:
[----:B------:R-:W-:Y:S01]  /*08b0*/  HFMA2 R6, -RZ, RZ, 0, 0 ;  /* 0x00000000ff067431 */ /* 0x000fe200000001ff */
[----:B------:R-:W-:Y:S06]  /*08c0*/  BRA.U !UP0, `(.L_x_7) ;  /* 0x0000000908587547 */ /* 0x000fec000b800000 */
[----:B------:R-:W0:Y:S01]  /*08d0*/  LDCU UR7, c[0x0][0x390] ;  /* 0x00007200ff0777ac */ /* 0x000e220008000800 */
[----:B------:R-:W-:Y:S02]  /*08e0*/  MOV R6, RZ ;  /* 0x000000ff00067202 */ /* 0x000fe40000000f00 */
[----:B------:R-:W-:Y:S01]  /*08f0*/  MOV R0, RZ ;  /* 0x000000ff00007202 */ /* 0x000fe20000000f00 */
[----:B0-----:R-:W-:Y:S02]  /*0900*/  UISETP.GE.U32.AND UP1, UPT, UR7, 0x10, UPT ;  /* 0x000000100700788c */ /* 0x001fe4000bf26070 */
[----:B------:R-:W-:Y:S02]  /*0910*/  ULOP3.LUT UR9, UR7, 0xf, URZ, 0xc0, !UPT ;  /* 0x0000000f07097892 */ /* 0x000fe4000f8ec0ff */
        /* <DEDUP_REMOVED lines=13> */
.L_x_9:
        /* <DEDUP_REMOVED lines=20> */
[----:B--2---:R-:W-:-:S04]  /*0b30*/  FADD R8, R8, -R4 ;  /* 0x8000000408087221 */ /* 0x004fc80000000000 */
[----:B------:R-:W-:Y:S01]  /*0b40*/  FFMA R6, R8, R8, R6 ;  /* 0x0000000808067223 */ /* 0x000fe20000000006 */
[--C-:B---3--:R-:W-:Y:S01]  /*0b50*/  FADD R10, R10, -R4.reuse ;  /* 0x800000040a0a7221 */ /* 0x108fe20000000000 */
[----:B----4-:R-:W-:-:S03]  /*0b60*/  FADD R12, R12, -R4 ;  /* 0x800000040c0c7221 */ /* 0x010fc60000000000 */
[----:B------:R-:W-:Y:S01]  /*0b70*/  FFMA R6, R10, R10, R6 ;  /* 0x0000000a0a067223 */ /* 0x000fe20000000006 */
[----:B-----5:R-:W-:-:S03]  /*0b80*/  FADD R14, R14, -R4 ;  /* 0x800000040e0e7221 */ /* 0x020fc60000000000 */
[----:B------:R-:W-:Y:S01]  /*0b90*/  FFMA R6, R12, R12, R6 ;  /* 0x0000000c0c067223 */ /* 0x000fe20000000006 */
[----:B------:R-:W-:-:S03]  /*0ba0*/  FADD R29, R29, -R4 ;  /* 0x800000041d1d7221 */ /* 0x000fc60000000000 */
        /* <DEDUP_REMOVED lines=22> */
[----:B------:R-:W-:-:S04]  /*0d10*/  FFMA R6, R11, R11, R6 ;  /* 0x0000000b0b067223 */ /* 0x000fc80000000006 */
[----:B------:R-:W-:Y:S01]  /*0d20*/  FFMA R6, R7, R7, R6 ;  /* 0x0000000707067223 */ /* 0x000fe20000000006 */
[----:B------:R-:W-:Y:S06]  /*0d30*/  BRA.U UP1, `(.L_x_9) ;  /* 0xfffffffd012c7547 */ /* 0x000fec000b83ffff */
.L_x_8:
        /* <DEDUP_REMOVED lines=22> */
[----:B--2---:R-:W-:-:S04]  /*0ea0*/  FADD R7, R9, -R4 ;  /* 0x8000000409077221 */ /* 0x004fc80000000000 */
[----:B------:R-:W-:Y:S01]  /*0eb0*/  FFMA R6, R7, R7, R6 ;  /* 0x0000000707067223 */ /* 0x000fe20000000006 */
[----:B---3--:R-:W-:-:S04]  /*0ec0*/  FADD R11, R11, -R4 ;  /* 0x800000040b0b7221 */ /* 0x008fc80000000000 */
[----:B------:R-:W-:Y:S01]  /*0ed0*/  FFMA R6, R11, R11, R6 ;  /* 0x0000000b0b067223 */ /* 0x000fe20000000006 */
[--C-:B----4-:R-:W-:Y:S01]  /*0ee0*/  FADD R13, R13, -R4.reuse ;  /* 0x800000040d0d7221 */ /* 0x110fe20000000000 */
        /* <DEDUP_REMOVED lines=10> */
[----:B------:R-:W-:-:S07]  /*0f90*/  FFMA R6, R23, R23, R6 ;  /* 0x0000001717067223 */ /* 0x000fce0000000006 */
.L_x_10:
        /* <DEDUP_REMOVED lines=18> */
[----:B--2---:R-:W-:-:S04]  /*10c0*/  FADD R7, R3, -R4 ;  /* 0x8000000403077221 */ /* 0x004fc80000000000 */
[----:B------:R-:W-:Y:S01]  /*10d0*/  FFMA R6, R7, R7, R6 ;  /* 0x0000000707067223 */ /* 0x000fe20000000006 */
[--C-:B---3--:R-:W-:Y:S01]  /*10e0*/  FADD R11, R11, -R4.reuse ;  /* 0x800000040b0b7221 */ /* 0x108fe20000000000 */
[----:B----4-:R-:W-:-:S03]  /*10f0*/  FADD R13, R13, -R4 ;  /* 0x800000040d0d7221 */ /* 0x010fc60000000000 */
[----:B------:R-:W-:Y:S01]  /*1100*/  FFMA R6, R11, R11, R6 ;  /* 0x0000000b0b067223 */ /* 0x000fe20000000006 */
[----:B-----5:R-:W-:-:S03]  /*1110*/  FADD R15, R15, -R4 ;  /* 0x800000040f0f7221 */ /* 0x020fc60000000000 */
[----:B------:R-:W-:-:S04]  /*1120*/  FFMA R6, R13, R13, R6 ;  /* 0x0000000d0d067223 */ /* 0x000fc80000000006 */
[----:B------:R-:W-:-:S07]  /*1130*/  FFMA R6, R15, R15, R6 ;  /* 0x0000000f0f067223 */ /* 0x000fce0000000006 */
.L_x_11:
[----:B------:R-:W-:Y:S05]  /*1140*/  BRA.U !UP1, `(.L_x_7) ;  /* 0x0000000109387547 */ /* 0x000fea000b800000 */
[----:B------:R-:W0:Y:S01]  /*1150*/  LDC.64 R2, c[0x0][0x380] ;  /* 0x0000e000ff027b82 */ /* 0x000e220000000a00 */
[----:B------:R-:W-:Y:S01]  /*1160*/  IADD3 R7, PT, PT, R0, UR8, RZ ;  /* 0x0000000800077c10 */ /* 0x000fe2000fffe0ff */
[----:B------:R-:W-:-:S04]  /*1170*/  UIADD3 UR4, UPT, UPT, -UR4, URZ, URZ ;  /* 0x000000ff04047290 */ /* 0x000fc8000fffe1ff */
[----:B0-----:R-:W-:-:S05]  /*1180*/  IMAD.WIDE.U32 R2, R7, 0x4, R2 ;  /* 0x0000000407027825 */ /* 0x001fca00078e0002 */
[----:B------:R-:W-:-:S07]  /*1190*/  MOV R9, R3 ;  /* 0x0000000300097202 */ /* 0x000fce0000000f00 */
.L_x_12:
[----:B------:R-:W-:-:S06]  /*11a0*/  MOV R3, R9 ;  /* 0x0000000900037202 */ /* 0x000fcc0000000f00 */
[----:B------:R0:W2:Y:S01]  /*11b0*/  LDG.E R3, desc[UR10][R2.64] ;  /* 0x0000000a02037981 */ /* 0x0000a2000c1e1900 */
[----:B------:R-:W-:-:S04]  /*11c0*/  UIADD3 UR4, UPT, UPT, UR4, 0x1, URZ ;  /* 0x0000000104047890 */ /* 0x000fc8000fffe0ff */
[----:B------:R-:W-:Y:S01]  /*11d0*/  UISETP.NE.AND UP0, UPT, UR4, URZ, UPT ;  /* 0x000000ff0400728c */ /* 0x000fe2000bf05270 */
[----:B0-----:R-:W-:-:S04]  /*11e0*/  IADD3 R2, P0, PT, R2, 0x4, RZ ;  /* 0x0000000402027810 */ /* 0x001fc80007f1e0ff */
[----:B------:R-:W-:Y:S01]  /*11f0*/  IADD3.X R9, PT, PT, RZ, R9, RZ, P0, !PT ;  /* 0x00000009ff097210 */ /* 0x000fe200007fe4ff */
[----:B--2---:R-:W-:-:S04]  /*1200*/  FADD R7, R3, -R4 ;  /* 0x8000000403077221 */ /* 0x004fc80000000000 */
[----:B------:R-:W-:Y:S01]  /*1210*/  FFMA R6, R7, R7, R6 ;  /* 0x0000000707067223 */ /* 0x000fe20000000006 */
[----:B------:R-:W-:Y:S06]  /*1220*/  BRA.U UP0, `(.L_x_12) ;  /* 0xfffffffd00dc7547 */ /* 0x000fec000b83ffff */
.L_x_7:
[----:B------:R-:W0:Y:S01]  /*1230*/  MUFU.RCP R0, R5 ;  /* 0x0000000500007308 */ /* 0x000e220000001000 */
[----:B------:R-:W2:Y:S07]  /*1240*/  LDC R2, c[0x0][0x390] ;  /* 0x0000e400ff027b82 */ /* 0x000eae0000000800 */
[----:B------:R-:W3:Y:S01]  /*1250*/  FCHK P0, R6, R5 ;  /* 0x0000000506007302 */ /* 0x000ee20000000000 */
[----:B0-----:R-:W-:-:S04]  /*1260*/  FFMA R3, -R5, R0, 1 ;  /* 0x3f80000005037423 */ /* 0x001fc80000000100 */
[----:B------:R-:W-:-:S04]  /*1270*/  FFMA R0, R0, R3, R0 ;  /* 0x0000000300007223 */ /* 0x000fc80000000000 */
[----:B------:R-:W-:Y:S01]  /*1280*/  FFMA R3, R0, R6, RZ ;  /* 0x0000000600037223 */ /* 0x000fe200000000ff */
[----:B--2---:R-:W-:-:S03]  /*1290*/  ISETP.GE.AND P2, PT, R2, 0x1, PT ;  /* 0x000000010200780c */ /* 0x004fc60003f46270 */
[----:B------:R-:W-:-:S04]  /*12a0*/  FFMA R2, -R5, R3, R6 ;  /* 0x0000000305027223 */ /* 0x000fc80000000106 */
[----:B------:R-:W-:Y:S01]  /*12b0*/  FFMA R0, R0, R2, R3 ;  /* 0x0000000200007223 */ /* 0x000fe20000000003 */
[----:B---3--:R-:W-:Y:S06]  /*12c0*/  @!P0 BRA `(.L_x_13) ;  /* 0x0000000000108947 */ /* 0x008fec0003800000 */
[----:B------:R-:W-:Y:S02]  /*12d0*/  MOV R0, R6 ;  /* 0x0000000600007202 */ /* 0x000fe40000000f00 */
[----:B------:R-:W-:Y:S02]  /*12e0*/  MOV R3, R5 ;  /* 0x0000000500037202 */ /* 0x000fe40000000f00 */
[----:B------:R-:W-:-:S07]  /*12f0*/  MOV R2, 0x1310 ;  /* 0x0000131000027802 */ /* 0x000fce0000000f00 */
[----:B-1----:R-:W-:Y:S05]  /*1300*/  CALL.REL.NOINC `($__internal_0_$__cuda_sm3x_div_rn_noftz_f32_slowpath) ;  /* 0x0000000c00607944 */ /* 0x002fea0003c00000 */
.L_x_13:
[----:B------:R-:W-:-:S05]  /*1310*/  FADD R3, R0, 9.9999997473787516356e-06 ;  /* 0x3727c5ac00037421 */ /* 0x000fca0000000000 */
[----:B------:R-:W-:Y:S01]  /*1320*/  FSETP.GEU.AND P0, PT, |R3|, 1.175494350822287508e-38, PT ;  /* 0x008000000300780b */ /* 0x000fe20003f0e200 */
[----:B-1----:R-:W-:-:S12]  /*1330*/  @!P2 EXIT ;  /* 0x000000000000a94d */ /* 0x002fd80003800000 */
[----:B------:R-:W0:Y:S01]  /*1340*/  LDCU UR8, c[0x0][0x390] ;  /* 0x00007200ff0877ac */ /* 0x000e220008000800 */
[----:B------:R-:W-:Y:S01]  /*1350*/  @!P0 FMUL R3, R3, 16777216 ;  /* 0x4b80000003038820 */ /* 0x000fe20000400000 */
[----:B------:R-:W-:-:S03]  /*1360*/  HFMA2 R2, -RZ, RZ, 0, 0 ;  /* 0x00000000ff027431 */ /* 0x000fc600000001ff */
[----:B------:R-:W1:Y:S01]  /*1370*/  MUFU.RSQ R0, R3 ;  /* 0x0000000300007308 */ /* 0x000e620000001400 */
[----:B0-----:R-:W-:Y:S02]  /*1380*/  UISETP.GE.U32.AND UP0, UPT, UR8, 0x10, UPT ;  /* 0x000000100800788c */ /* 0x001fe4000bf06070 */
[----:B------:R-:W-:Y:S01]  /*1390*/  ULOP3.LUT UR16, UR8, 0xf, URZ, 0xc0, !UPT ;  /* 0x0000000f08107892 */ /* 0x000fe2000f8ec0ff */
[----:B-1----:R-:W-:Y:S01]  /*13a0*/  @!P0 FMUL R0, R0, 4096 ;  /* 0x4580000000008820 */ /* 0x002fe20000400000 */
[----:B------:R-:W-:-:S04]  /*13b0*/  UIMAD UR9, UR6, UR8, URZ ;  /* 0x00000008060972a4 */ /* 0x000fc8000f8e02ff */
[----:B------:R-:W-:Y:S01]  /*13c0*/  ISETP.NE.AND P2, PT, RZ, UR16, PT ;  /* 0x00000010ff007c0c */ /* 0x000fe2000bf45270 */
[----:B------:R-:W-:-:S12]  /*13d0*/  BRA.U !UP0, `(.L_x_14) ;  /* 0x0000000508687547 */ /* 0x000fd8000b800000 */
[----:B------:R-:W0:Y:S01]  /*13e0*/  LDCU.128 UR12, c[0x0][0x380] ;  /* 0x00007000ff0c77ac */ /* 0x000e220008000c00 */
[----:B------:R-:W-:Y:S01]  /*13f0*/  UMOV UR4, 0x20 ;  /* 0x0000002000047882 */ /* 0x000fe20000000000 */
[----:B------:R-:W-:Y:S01]  /*1400*/  UMOV UR5, 0x0 ;  /* 0x0000000000057882 */ /* 0x000fe20000000000 */
[----:B------:R-:W-:Y:S02]  /*1410*/  ULOP3.LUT UR17, UR8, 0x7ffffff0, URZ, 0xc0, !UPT ;  /* 0x7ffffff008117892 */ /* 0x000fe4000f8ec0ff */
[----:B------:R-:W-:-:S04]  /*1420*/  UIMAD.WIDE.U32 UR4, UR9, 0x4, UR4 ;  /* 0x00000004090478a5 */ /* 0x000fc8000f8e0004 */
[----:B------:R-:W-:Y:S01]  /*1430*/  MOV R2, UR17 ;  /* 0x0000001100027c02 */ /* 0x000fe20008000f00 */
[----:B0-----:R-:W-:Y:S02]  /*1440*/  UIADD3 UR6, UP0, UPT, UR4, UR14, URZ ;  /* 0x0000000e04067290 */ /* 0x001fe4000ff1e0ff */
[----:B------:R-:W-:Y:S02]  /*1450*/  UIADD3 UR4, UP1, UPT, UR4, UR12, URZ ;  /* 0x0000000c04047290 */ /* 0x000fe4000ff3e0ff */
[----:B------:R-:W-:Y:S02]  /*1460*/  UIADD3.X UR7, UPT, UPT, UR5, UR15, URZ, UP0, !UPT ;  /* 0x0000000f05077290 */ /* 0x000fe400087fe4ff */
[----:B------:R-:W-:Y:S01]  /*1470*/  UIADD3.X UR5, UPT, UPT, UR5, UR13, URZ, UP1, !UPT ;  /* 0x0000000d05057290 */ /* 0x000fe20008ffe4ff */
[----:B------:R-:W-:Y:S01]  /*1480*/  MOV R12, UR6 ;  /* 0x00000006000c7c02 */ /* 0x000fe20008000f00 */
[----:B------:R-:W-:Y:S01]  /*1490*/  UIADD3 UR12, UPT, UPT, -UR17, URZ, URZ ;  /* 0x000000ff110c7290 */ /* 0x000fe2000fffe1ff */
[----:B------:R-:W-:-:S02]  /*14a0*/  MOV R3, UR4 ;  /* 0x0000000400037c02 */ /* 0x000fc40008000f00 */
[----:B------:R-:W-:Y:S02]  /*14b0*/  MOV R5, UR7 ;  /* 0x0000000700057c02 */ /* 0x000fe40008000f00 */
[----:B------:R-:W-:-:S07]  /*14c0*/  MOV R10, UR5 ;  /* 0x00000005000a7c02 */ /* 0x000fce0008000f00 */
.L_x_15:
[----:B------:R-:W-:Y:S02]  /*14d0*/  MOV R6, R3 ;  /* 0x0000000300067202 */ /* 0x000fe40000000f00 */
[----:B------:R-:W-:-:S05]  /*14e0*/  MOV R7, R10 ;  /* 0x0000000a00077202 */ /* 0x000fca0000000f00 */
[----:B--2---:R-:W2:Y:S01]  /*14f0*/  LDG.E R3, desc[UR10][R6.64+-0x20] ;  /* 0xffffe00a06037981 */ /* 0x004ea2000c1e1900 */
[----:B------:R-:W-:Y:S02]  /*1500*/  MOV R8, R12 ;  /* 0x0000000c00087202 */ /* 0x000fe40000000f00 */
[----:B------:R-:W-:Y:S01]  /*1510*/  MOV R9, R5 ;  /* 0x0000000500097202 */ /* 0x000fe20000000f00 */
[----:B--2---:R-:W-:-:S04]  /*1520*/  FADD R3, R3, -R4 ;  /* 0x8000000403037221 */ /* 0x004fc80000000000 */
[----:B------:R-:W-:-:S05]  /*1530*/  FMUL R3, R0, R3 ;  /* 0x0000000300037220 */ /* 0x000fca0000400000 */
[----:B------:R0:W-:Y:S04]  /*1540*/  STG.E desc[UR10][R8.64+-0x20], R3 ;  /* 0xffffe00308007986 */ /* 0x0001e8000c10190a */
[----:B------:R-:W2:Y:S02]  /*1550*/  LDG.E R5, desc[UR10][R6.64+-0x1c] ;  /* 0xffffe40a06057981 */ /* 0x000ea4000c1e1900 */
[----:B--2---:R-:W-:-:S04]  /*1560*/  FADD R5, R5, -R4 ;  /* 0x8000000405057221 */ /* 0x004fc80000000000 */
[----:B------:R-:W-:-:S05]  /*1570*/  FMUL R5, R0, R5 ;  /* 0x0000000500057220 */ /* 0x000fca0000400000 */
[----:B------:R1:W-:Y:S04]  /*1580*/  STG.E desc[UR10][R8.64+-0x1c], R5 ;  /* 0xffffe40508007986 */ /* 0x0003e8000c10190a */
[----:B------:R-:W2:Y:S02]  /*1590*/  LDG.E R11, desc[UR10][R6.64+-0x18] ;  /* 0xffffe80a060b7981 */ /* 0x000ea4000c1e1900 */
[----:B--2---:R-:W-:-:S04]  /*15a0*/  FADD R11, R11, -R4 ;  /* 0x800000040b0b7221 */ /* 0x004fc80000000000 */
[----:B------:R-:W-:-:S05]  /*15b0*/  FMUL R11, R0, R11 ;  /* 0x0000000b000b7220 */ /* 0x000fca0000400000 */
[----:B------:R2:W-:Y:S04]  /*15c0*/  STG.E desc[UR10][R8.64+-0x18], R11 ;  /* 0xffffe80b08007986 */ /* 0x0005e8000c10190a */
[----:B------:R-:W3:Y:S02]  /*15d0*/  LDG.E R13, desc[UR10][R6.64+-0x14] ;  /* 0xffffec0a060d7981 */ /* 0x000ee4000c1e1900 */
[----:B---3--:R-:W-:-:S04]  /*15e0*/  FADD R13, R13, -R4 ;  /* 0x800000040d0d7221 */ /* 0x008fc80000000000 */
[----:B------:R-:W-:-:S05]  /*15f0*/  FMUL R13, R0, R13 ;  /* 0x0000000d000d7220 */ /* 0x000fca0000400000 */
[----:B------:R3:W-:Y:S04]  /*1600*/  STG.E desc[UR10][R8.64+-0x14], R13 ;  /* 0xffffec0d08007986 */ /* 0x0007e8000c10190a */
[----:B0-----:R-:W4:Y:S02]  /*1610*/  LDG.E R3, desc[UR10][R6.64+-0x10] ;  /* 0xfffff00a06037981 */ /* 0x001f24000c1e1900 */
[----:B----4-:R-:W-:-:S04]  /*1620*/  FADD R3, R3, -R4 ;  /* 0x8000000403037221 */ /* 0x010fc80000000000 */
[----:B------:R-:W-:-:S05]  /*1630*/  FMUL R3, R0, R3 ;  /* 0x0000000300037220 */ /* 0x000fca0000400000 */
[----:B------:R0:W-:Y:S04]  /*1640*/  STG.E desc[UR10][R8.64+-0x10], R3 ;  /* 0xfffff00308007986 */ /* 0x0001e8000c10190a */
[----:B-1----:R-:W4:Y:S02]  /*1650*/  LDG.E R5, desc[UR10][R6.64+-0xc] ;  /* 0xfffff40a06057981 */ /* 0x002f24000c1e1900 */
[----:B----4-:R-:W-:-:S04]  /*1660*/  FADD R5, R5, -R4 ;  /* 0x8000000405057221 */ /* 0x010fc80000000000 */
[----:B------:R-:W-:-:S05]  /*1670*/  FMUL R5, R0, R5 ;  /* 0x0000000500057220 */ /* 0x000fca0000400000 */
[----:B------:R1:W-:Y:S04]  /*1680*/  STG.E desc[UR10][R8.64+-0xc], R5 ;  /* 0xfffff40508007986 */ /* 0x0003e8000c10190a */
[----:B--2---:R-:W2:Y:S02]  /*1690*/  LDG.E R11, desc[UR10][R6.64+-0x8] ;  /* 0xfffff80a060b7981 */ /* 0x004ea4000c1e1900 */
[----:B--2---:R-:W-:-:S04]  /*16a0*/  FADD R11, R11, -R4 ;  /* 0x800000040b0b7221 */ /* 0x004fc80000000000 */
[----:B------:R-:W-:-:S05]  /*16b0*/  FMUL R11, R0, R11 ;  /* 0x0000000b000b7220 */ /* 0x000fca0000400000 */
[----:B------:R2:W-:Y:S04]  /*16c0*/  STG.E desc[UR10][R8.64+-0x8], R11 ;  /* 0xfffff80b08007986 */ /* 0x0005e8000c10190a */
[----:B---3--:R-:W3:Y:S02]  /*16d0*/  LDG.E R13, desc[UR10][R6.64+-0x4] ;  /* 0xfffffc0a060d7981 */ /* 0x008ee4000c1e1900 */
        /* <DEDUP_REMOVED lines=31> */
[----:B---3--:R-:W3:Y:S01]  /*18d0*/  LDG.E R13, desc[UR10][R6.64+0x1c] ;  /* 0x00001c0a060d7981 */ /* 0x008ee2000c1e1900 */
[----:B------:R-:W-:Y:S01]  /*18e0*/  UIADD3 UR12, UPT, UPT, UR12, 0x10, URZ ;  /* 0x000000100c0c7890 */ /* 0x000fe2000fffe0ff */
[----:B------:R-:W-:Y:S02]  /*18f0*/  IADD3 R12, P0, PT, R8, 0x40, RZ ;  /* 0x00000040080c7810 */ /* 0x000fe40007f1e0ff */
[----:B0-----:R-:W-:Y:S01]  /*1900*/  IADD3 R3, P1, PT, R6, 0x40, RZ ;  /* 0x0000004006037810 */ /* 0x001fe20007f3e0ff */
[----:B------:R-:W-:Y:S01]  /*1910*/  UISETP.NE.AND UP0, UPT, UR12, URZ, UPT ;  /* 0x000000ff0c00728c */ /* 0x000fe2000bf05270 */
[----:B-1----:R-:W-:-:S02]  /*1920*/  IADD3.X R5, PT, PT, RZ, R9, RZ, P0, !PT ;  /* 0x00000009ff057210 */ /* 0x002fc400007fe4ff */
[----:B------:R-:W-:Y:S01]  /*1930*/  IADD3.X R10, PT, PT, RZ, R7, RZ, P1, !PT ;  /* 0x00000007ff0a7210 */ /* 0x000fe20000ffe4ff */
[----:B---3--:R-:W-:-:S04]  /*1940*/  FADD R13, R13, -R4 ;  /* 0x800000040d0d7221 */ /* 0x008fc80000000000 */
[----:B------:R-:W-:-:S05]  /*1950*/  FMUL R13, R0, R13 ;  /* 0x0000000d000d7220 */ /* 0x000fca0000400000 */
[----:B------:R2:W-:Y:S01]  /*1960*/  STG.E desc[UR10][R8.64+0x1c], R13 ;  /* 0x00001c0d08007986 */ /* 0x0005e2000c10190a */
[----:B------:R-:W-:Y:S05]  /*1970*/  BRA.U UP0, `(.L_x_15) ;  /* 0xfffffff900d47547 */ /* 0x000fea000b83ffff */
.L_x_14:
[----:B------:R-:W-:Y:S05]  /*1980*/  @!P2 EXIT ;  /* 0x000000000000a94d */ /* 0x000fea0003800000 */
[----:B------:R-:W-:Y:S02]  /*1990*/  UISETP.GE.U32.AND UP0, UPT, UR16, 0x8, UPT ;  /* 0x000000081000788c */ /* 0x000fe4000bf06070 */
[----:B------:R-:W-:-:S06]  /*19a0*/  ULOP3.LUT UR5, UR8, 0x7, URZ, 0xc0, !UPT ;  /* 0x0000000708057892 */ /* 0x000fcc000f8ec0ff */
[----:B------:R-:W-:Y:S01]  /*19b0*/  ISETP.NE.AND P1, PT, RZ, UR5, PT ;  /* 0x00000005ff007c0c */ /* 0x000fe2000bf25270 */
[----:B------:R-:W-:-:S12]  /*19c0*/  BRA.U !UP0, `(.L_x_16) ;  /* 0x0000000108bc7547 */ /* 0x000fd8000b800000 */
[----:B--2---:R-:W0:Y:S01]  /*19d0*/  LDC.64 R8, c[0x0][0x380] ;  /* 0x0000e000ff087b82 */ /* 0x004e220000000a00 */
[----:B------:R-:W-:Y:S01]  /*19e0*/  IADD3 R3, PT, PT, R2, UR9, RZ ;  /* 0x0000000902037c10 */ /* 0x000fe2000fffe0ff */
[----:B------:R-:W1:Y:S06]  /*19f0*/  LDCU.128 UR12, c[0x0][0x380] ;  /* 0x00007000ff0c77ac */ /* 0x000e6c0008000c00 */
[----:B------:R-:W2:Y:S01]  /*1a00*/  LDC.64 R10, c[0x0][0x388] ;  /* 0x0000e200ff0a7b82 */ /* 0x000ea20000000a00 */
[----:B0-----:R-:W-:-:S06]  /*1a10*/  IMAD.WIDE.U32 R8, R3, 0x4, R8 ;  /* 0x0000000403087825 */ /* 0x001fcc00078e0008 */
[----:B------:R-:W3:Y:S01]  /*1a20*/  LDG.E R9, desc[UR10][R8.64] ;  /* 0x0000000a08097981 */ /* 0x000ee2000c1e1900 */
[----:B------:R-:W-:Y:S01]  /*1a30*/  IADD3 R13, P0, PT, R2, UR9, RZ ;  /* 0x00000009020d7c10 */ /* 0x000fe2000ff1e0ff */
[----:B--2---:R-:W-:-:S03]  /*1a40*/  IMAD.WIDE.U32 R10, R3, 0x4, R10 ;  /* 0x00000004030a7825 */ /* 0x004fc600078e000a */
[----:B------:R-:W-:Y:S02]  /*1a50*/  IADD3.X R6, PT, PT, RZ, RZ, RZ, P0, !PT ;  /* 0x000000ffff067210 */ /* 0x000fe400007fe4ff */
[C---:B------:R-:W-:Y:S02]  /*1a60*/  SHF.L.U32 R12, R13.reuse, 0x2, RZ ;  /* 0x000000020d0c7819 */ /* 0x040fe400000006ff */
[----:B------:R-:W-:Y:S02]  /*1a70*/  SHF.L.U64.HI R13, R13, 0x2, R6 ;  /* 0x000000020d0d7819 */ /* 0x000fe40000010206 */
[----:B-1----:R-:W-:-:S04]  /*1a80*/  IADD3 R6, P0, PT, R12, UR12, RZ ;  /* 0x0000000c0c067c10 */ /* 0x002fc8000ff1e0ff */
[----:B------:R-:W-:Y:S01]  /*1a90*/  IADD3.X R7, PT, PT, R13, UR13, RZ, P0, !PT ;  /* 0x0000000d0d077c10 */ /* 0x000fe200087fe4ff */
[----:B---3--:R-:W-:-:S04]  /*1aa0*/  FADD R5, R9, -R4 ;  /* 0x8000000409057221 */ /* 0x008fc80000000000 */
[----:B------:R-:W-:-:S05]  /*1ab0*/  FMUL R5, R0, R5 ;  /* 0x0000000500057220 */ /* 0x000fca0000400000 */
[----:B------:R0:W-:Y:S04]  /*1ac0*/  STG.E desc[UR10][R10.64], R5 ;  /* 0x000000050a007986 */ /* 0x0001e8000c10190a */
[----:B------:R-:W2:Y:S01]  /*1ad0*/  LDG.E R3, desc[UR10][R6.64+0x4] ;  /* 0x0000040a06037981 */ /* 0x000ea2000c1e1900 */
[----:B------:R-:W-:-:S04]  /*1ae0*/  IADD3 R8, P0, PT, R12, UR14, RZ ;  /* 0x0000000e0c087c10 */ /* 0x000fc8000ff1e0ff */
[----:B------:R-:W-:Y:S01]  /*1af0*/  IADD3.X R9, PT, PT, R13, UR15, RZ, P0, !PT ;  /* 0x0000000f0d097c10 */ /* 0x000fe200087fe4ff */
[----:B--2---:R-:W-:-:S04]  /*1b00*/  FADD R3, R3, -R4 ;  /* 0x8000000403037221 */ /* 0x004fc80000000000 */
[----:B------:R-:W-:-:S05]  /*1b10*/  FMUL R3, R0, R3 ;  /* 0x0000000300037220 */ /* 0x000fca0000400000 */
[----:B------:R1:W-:Y:S04]  /*1b20*/  STG.E desc[UR10][R8.64+0x4], R3 ;  /* 0x0000040308007986 */ /* 0x0003e8000c10190a */
[----:B------:R-:W2:Y:S02]  /*1b30*/  LDG.E R13, desc[UR10][R6.64+0x8] ;  /* 0x0000080a060d7981 */ /* 0x000ea4000c1e1900 */
[----:B--2---:R-:W-:-:S04]  /*1b40*/  FADD R13, R13, -R4 ;  /* 0x800000040d0d7221 */ /* 0x004fc80000000000 */
[----:B------:R-:W-:-:S05]  /*1b50*/  FMUL R13, R0, R13 ;  /* 0x0000000d000d7220 */ /* 0x000fca0000400000 */
[----:B------:R2:W-:Y:S04]  /*1b60*/  STG.E desc[UR10][R8.64+0x8], R13 ;  /* 0x0000080d08007986 */ /* 0x0005e8000c10190a */
[----:B0-----:R-:W3:Y:S02]  /*1b70*/  LDG.E R5, desc[UR10][R6.64+0xc] ;  /* 0x00000c0a06057981 */ /* 0x001ee4000c1e1900 */
[----:B---3--:R-:W-:-:S04]  /*1b80*/  FADD R5, R5, -R4 ;  /* 0x8000000405057221 */ /* 0x008fc80000000000 */
[----:B------:R-:W-:-:S05]  /*1b90*/  FMUL R5, R0, R5 ;  /* 0x0000000500057220 */ /* 0x000fca0000400000 */
[----:B------:R0:W-:Y:S04]  /*1ba0*/  STG.E desc[UR10][R8.64+0xc], R5 ;  /* 0x00000c0508007986 */ /* 0x0001e8000c10190a */
[----:B------:R-:W3:Y:S02]  /*1bb0*/  LDG.E R11, desc[UR10][R6.64+0x10] ;  /* 0x0000100a060b7981 */ /* 0x000ee4000c1e1900 */
[----:B---3--:R-:W-:-:S04]  /*1bc0*/  FADD R11, R11, -R4 ;  /* 0x800000040b0b7221 */ /* 0x008fc80000000000 */
        /* <DEDUP_REMOVED lines=10> */
[----:B0-----:R-:W2:Y:S01]  /*1c70*/  LDG.E R5, desc[UR10][R6.64+0x1c] ;  /* 0x00001c0a06057981 */ /* 0x001ea2000c1e1900 */
[----:B------:R-:W-:Y:S01]  /*1c80*/  IADD3 R2, PT, PT, R2, 0x8, RZ ;  /* 0x0000000802027810 */ /* 0x000fe20007ffe0ff */
[----:B--2---:R-:W-:-:S04]  /*1c90*/  FADD R5, R5, -R4 ;  /* 0x8000000405057221 */ /* 0x004fc80000000000 */
[----:B------:R-:W-:-:S05]  /*1ca0*/  FMUL R5, R0, R5 ;  /* 0x0000000500057220 */ /* 0x000fca0000400000 */
[----:B------:R3:W-:Y:S02]  /*1cb0*/  STG.E desc[UR10][R8.64+0x1c], R5 ;  /* 0x00001c0508007986 */ /* 0x0007e4000c10190a */
.L_x_16:
[----:B------:R-:W-:Y:S05]  /*1cc0*/  @!P1 EXIT ;  /* 0x000000000000994d */ /* 0x000fea0003800000 */
[----:B------:R-:W-:Y:S02]  /*1cd0*/  UISETP.GE.U32.AND UP0, UPT, UR5, 0x4, UPT ;  /* 0x000000040500788c */ /* 0x000fe4000bf06070 */
[----:B------:R-:W-:-:S06]  /*1ce0*/  ULOP3.LUT UR4, UR8, 0x3, URZ, 0xc0, !UPT ;  /* 0x0000000308047892 */ /* 0x000fcc000f8ec0ff */
[----:B------:R-:W-:Y:S01]  /*1cf0*/  ISETP.NE.AND P1, PT, RZ, UR4, PT ;  /* 0x00000004ff007c0c */ /* 0x000fe2000bf25270 */
[----:B------:R-:W-:-:S12]  /*1d00*/  BRA.U !UP0, `(.L_x_17) ;  /* 0x00000001087c7547 */ /* 0x000fd8000b800000 */
[----:B------:R-:W0:Y:S01]  /*1d10*/  LDC.64 R6, c[0x0][0x380] ;  /* 0x0000e000ff067b82 */ /* 0x000e220000000a00 */
[----:B---3--:R-:W-:Y:S01]  /*1d20*/  IADD3 R5, PT, PT, R2, UR9, RZ ;  /* 0x0000000902057c10 */ /* 0x008fe2000fffe0ff */
[----:B------:R-:W1:Y:S06]  /*1d30*/  LDCU.128 UR12, c[0x0][0x380] ;  /* 0x00007000ff0c77ac */ /* 0x000e6c0008000c00 */
[----:B--2---:R-:W2:Y:S01]  /*1d40*/  LDC.64 R10, c[0x0][0x388] ;  /* 0x0000e200ff0a7b82 */ /* 0x004ea20000000a00 */
        /* <DEDUP_REMOVED lines=27> */
.L_x_17:
[----:B------:R-:W-:Y:S05]  /*1f00*/  @!P1 EXIT ;  /* 0x000000000000994d */ /* 0x000fea0003800000 */
[----:B------:R-:W0:Y:S01]  /*1f10*/  LDC.64 R6, c[0x0][0x388] ;  /* 0x0000e200ff067b82 */ /* 0x000e220000000a00 */
[----:B-1-3--:R-:W-:Y:S01]  /*1f20*/  IADD3 R5, PT, PT, R2, UR9, RZ ;  /* 0x0000000902057c10 */ /* 0x00afe2000fffe0ff */
[----:B------:R-:W-:-:S06]  /*1f30*/  UIADD3 UR4, UPT, UPT, -UR4, URZ, URZ ;  /* 0x000000ff04047290 */ /* 0x000fcc000fffe1ff */
[----:B--2---:R-:W1:Y:S01]  /*1f40*/  LDC.64 R8, c[0x0][0x380] ;  /* 0x0000e000ff087b82 */ /* 0x004e620000000a00 */
[----:B0-----:R-:W-:-:S04]  /*1f50*/  IMAD.WIDE.U32 R2, R5, 0x4, R6 ;  /* 0x0000000405027825 */ /* 0x001fc800078e0006 */
[----:B-1----:R-:W-:Y:S01]  /*1f60*/  IMAD.WIDE.U32 R6, R5, 0x4, R8 ;  /* 0x0000000405067825 */ /* 0x002fe200078e0008 */
[----:B------:R-:W-:Y:S02]  /*1f70*/  MOV R8, R2 ;  /* 0x0000000200087202 */ /* 0x000fe40000000f00 */
[----:B------:R-:W-:-:S07]  /*1f80*/  MOV R9, R3 ;  /* 0x0000000300097202 */ /* 0x000fce0000000f00 */
.L_x_18:
[----:B0-----:R-:W-:Y:S02]  /*1f90*/  MOV R3, R7 ;  /* 0x0000000700037202 */ /* 0x001fe40000000f00 */
[----:B------:R-:W-:-:S05]  /*1fa0*/  MOV R2, R6 ;  /* 0x0000000600027202 */ /* 0x000fca0000000f00 */
[----:B------:R0:W2:Y:S01]  /*1fb0*/  LDG.E R3, desc[UR10][R2.64] ;  /* 0x0000000a02037981 */ /* 0x0000a2000c1e1900 */
[----:B------:R-:W-:Y:S01]  /*1fc0*/  UIADD3 UR4, UPT, UPT, UR4, 0x1, URZ ;  /* 0x0000000104047890 */ /* 0x000fe2000fffe0ff */
[----:B------:R-:W-:-:S03]  /*1fd0*/  IADD3 R6, P1, PT, R6, 0x4, RZ ;  /* 0x0000000406067810 */ /* 0x000fc60007f3e0ff */
[----:B------:R-:W-:Y:S01]  /*1fe0*/  UISETP.NE.AND UP0, UPT, UR4, URZ, UPT ;  /* 0x000000ff0400728c */ /* 0x000fe2000bf05270 */
[----:B------:R-:W-:Y:S02]  /*1ff0*/  IADD3.X R7, PT, PT, RZ, R7, RZ, P1, !PT ;  /* 0x00000007ff077210 */ /* 0x000fe40000ffe4ff */
[----:B0-----:R-:W-:Y:S02]  /*2000*/  MOV R2, R8 ;  /* 0x0000000800027202 */ /* 0x001fe40000000f00 */
[----:B------:R-:W-:Y:S01]  /*2010*/  IADD3 R8, P0, PT, R8, 0x4, RZ ;  /* 0x0000000408087810 */ /* 0x000fe20007f1e0ff */
[----:B--2---:R-:W-:Y:S01]  /*2020*/  FADD R5, R3, -R4 ;  /* 0x8000000403057221 */ /* 0x004fe20000000000 */
[-C--:B------:R-:W-:Y:S02]  /*2030*/  MOV R3, R9.reuse ;  /* 0x0000000900037202 */ /* 0x080fe40000000f00 */
[----:B------:R-:W-:Y:S01]  /*2040*/  IADD3.X R9, PT, PT, RZ, R9, RZ, P0, !PT ;  /* 0x00000009ff097210 */ /* 0x000fe200007fe4ff */
[----:B------:R-:W-:-:S05]  /*2050*/  FMUL R5, R0, R5 ;  /* 0x0000000500057220 */ /* 0x000fca0000400000 */
[----:B------:R0:W-:Y:S01]  /*2060*/  STG.E desc[UR10][R2.64], R5 ;  /* 0x0000000502007986 */ /* 0x0001e2000c10190a */
[----:B------:R-:W-:Y:S05]  /*2070*/  BRA.U UP0, `(.L_x_18) ;  /* 0xfffffffd00c47547 */ /* 0x000fea000b83ffff */
[----:B------:R-:W-:Y:S05]  /*2080*/  EXIT ;  /* 0x000000000000794d */ /* 0x000fea0003800000 */
        .weak           $__internal_0_$__cuda_sm3x_div_rn_noftz_f32_slowpath
        .type           $__internal_0_$__cuda_sm3x_div_rn_noftz_f32_slowpath,@function
        .size           $__internal_0_$__cuda_sm3x_div_rn_noftz_f32_slowpath,(.L_x_129 - $__internal_0_$__cuda_sm3x_div_rn_noftz_f32_slowpath)
$__internal_0_$__cuda_sm3x_div_rn_noftz_f32_slowpath:
[----:B------:R-:W-:Y:S02]  /*2090*/  SHF.R.U32.HI R7, RZ, 0x17, R3 ;  /* 0x00000017ff077819 */ /* 0x000fe40000011603 */
[----:B------:R-:W-:Y:S02]  /*20a0*/  SHF.R.U32.HI R6, RZ, 0x17, R0 ;  /* 0x00000017ff067819 */ /* 0x000fe40000011600 */
[----:B------:R-:W-:Y:S02]  /*20b0*/  LOP3.LUT R12, R7, 0xff, RZ, 0xc0, !PT ;  /* 0x000000ff070c7812 */ /* 0x000fe400078ec0ff */
[----:B------:R-:W-:Y:S02]  /*20c0*/  LOP3.LUT R10, R6, 0xff, RZ, 0xc0, !PT ;  /* 0x000000ff060a7812 */ /* 0x000fe400078ec0ff */
[----:B------:R-:W-:Y:S02]  /*20d0*/  IADD3 R8, PT, PT, R12, -0x1, RZ ;  /* 0xffffffff0c087810 */ /* 0x000fe40007ffe0ff */
[----:B------:R-:W-:-:S02]  /*20e0*/  IADD3 R7, PT, PT, R10, -0x1, RZ ;  /* 0xffffffff0a077810 */ /* 0x000fc40007ffe0ff */
[----:B------:R-:W-:-:S04]  /*20f0*/  ISETP.GT.U32.AND P0, PT, R8, 0xfd, PT ;  /* 0x000000fd0800780c */ /* 0x000fc80003f04070 */
[----:B------:R-:W-:-:S13]  /*2100*/  ISETP.GT.U32.OR P0, PT, R7, 0xfd, P0 ;  /* 0x000000fd0700780c */ /* 0x000fda0000704470 */
[----:B------:R-:W-:Y:S01]  /*2110*/  @!P0 MOV R6, RZ ;  /* 0x000000ff00068202 */ /* 0x000fe20000000f00 */
[----:B------:R-:W-:Y:S06]  /*2120*/  @!P0 BRA `(.L_x_19) ;  /* 0x00000000005c8947 */ /* 0x000fec0003800000 */
[----:B------:R-:W-:Y:S02]  /*2130*/  FSETP.GTU.FTZ.AND P0, PT, |R0|, +INF , PT ;  /* 0x7f8000000000780b */ /* 0x000fe40003f1c200 */
[----:B------:R-:W-:-:S04]  /*2140*/  FSETP.GTU.FTZ.AND P1, PT, |R3|, +INF , PT ;  /* 0x7f8000000300780b */ /* 0x000fc80003f3c200 */
[----:B------:R-:W-:-:S13]  /*2150*/  PLOP3.LUT P0, PT, P0, P1, PT, 0xf8, 0x8f ;  /* 0x00000000008f781c */ /* 0x000fda0000703f70 */
[----:B------:R-:W-:Y:S05]  /*2160*/  @P0 BRA `(.L_x_20) ;  /* 0x0000000400440947 */ /* 0x000fea0003800000 */
[----:B------:R-:W-:-:S13]  /*2170*/  LOP3.LUT P0, RZ, R3, 0x7fffffff, R0, 0xc8, !PT ;  /* 0x7fffffff03ff7812 */ /* 0x000fda000780c800 */
[----:B------:R-:W-:Y:S05]  /*2180*/  @!P0 BRA `(.L_x_21) ;  /* 0x0000000400348947 */ /* 0x000fea0003800000 */
[C---:B------:R-:W-:Y:S02]  /*2190*/  FSETP.NEU.FTZ.AND P3, PT, |R0|.reuse, +INF , PT ;  /* 0x7f8000000000780b */ /* 0x040fe40003f7d200 */
[----:B------:R-:W-:Y:S02]  /*21a0*/  FSETP.NEU.FTZ.AND P1, PT, |R3|, +INF , PT ;  /* 0x7f8000000300780b */ /* 0x000fe40003f3d200 */
[----:B------:R-:W-:-:S11]  /*21b0*/  FSETP.NEU.FTZ.AND P0, PT, |R0|, +INF , PT ;  /* 0x7f8000000000780b */ /* 0x000fd60003f1d200 */
[----:B------:R-:W-:Y:S05]  /*21c0*/  @!P1 BRA !P3, `(.L_x_21) ;  /* 0x0000000400249947 */ /* 0x000fea0005800000 */
[----:B------:R-:W-:-:S04]  /*21d0*/  LOP3.LUT P3, RZ, R0, 0x7fffffff, RZ, 0xc0, !PT ;  /* 0x7fffffff00ff7812 */ /* 0x000fc8000786c0ff */
[----:B------:R-:W-:-:S13]  /*21e0*/  PLOP3.LUT P1, PT, P1, P3, PT, 0x2f, 0xf2 ;  /* 0x0000000000f2781c */ /* 0x000fda0000f26577 */
[----:B------:R-:W-:Y:S05]  /*21f0*/  @P1 BRA `(.L_x_22) ;  /* 0x0000000400101947 */ /* 0x000fea0003800000 */
[----:B------:R-:W-:-:S04]  /*2200*/  LOP3.LUT P1, RZ, R3, 0x7fffffff, RZ, 0xc0, !PT ;  /* 0x7fffffff03ff7812 */ /* 0x000fc8000782c0ff */
[----:B------:R-:W-:-:S13]  /*2210*/  PLOP3.LUT P0, PT, P0, P1, PT, 0x2f, 0xf2 ;  /* 0x0000000000f2781c */ /* 0x000fda0000702577 */
[----:B------:R-:W-:Y:S05]  /*2220*/  @P0 BRA `(.L_x_23) ;  /* 0x0000000000f80947 */ /* 0x000fea0003800000 */
[----:B------:R-:W-:Y:S02]  /*2230*/  ISETP.GE.AND P0, PT, R7, RZ, PT ;  /* 0x000000ff0700720c */ /* 0x000fe40003f06270 */
[----:B------:R-:W-:-:S11]  /*2240*/  ISETP.GE.AND P1, PT, R8, RZ, PT ;  /* 0x000000ff0800720c */ /* 0x000fd60003f26270 */
[----:B------:R-:W-:Y:S01]  /*2250*/  @P0 MOV R6, RZ ;  /* 0x000000ff00060202 */ /* 0x000fe20000000f00 */
[----:B------:R-:W-:Y:S01]  /*2260*/  @!P0 FFMA R0, R0, 1.84467440737095516160e+19, RZ ;  /* 0x5f80000000008823 */ /* 0x000fe200000000ff */
[----:B------:R-:W-:Y:S01]  /*2270*/  @!P0 MOV R6, 0xffffffc0 ;  /* 0xffffffc000068802 */ /* 0x000fe20000000f00 */
[----:B------:R-:W-:-:S03]  /*2280*/  @!P1 FFMA R3, R3, 1.84467440737095516160e+19, RZ ;  /* 0x5f80000003039823 */ /* 0x000fc600000000ff */
[----:B------:R-:W-:-:S07]  /*2290*/  @!P1 IADD3 R6, PT, PT, R6, 0x40, RZ ;  /* 0x0000004006069810 */ /* 0x000fce0007ffe0ff */
.L_x_19:
[----:B------:R-:W-:-:S04]  /*22a0*/  LEA R8, R12, 0xc0800000, 0x17 ;  /* 0xc08000000c087811 */ /* 0x000fc800078eb8ff */
[----:B------:R-:W-:Y:S02]  /*22b0*/  IADD3 R8, PT, PT, -R8, R3, RZ ;  /* 0x0000000308087210 */ /* 0x000fe40007ffe1ff */
[----:B------:R-:W-:Y:S02]  /*22c0*/  IADD3 R3, PT, PT, R10, -0x7f, RZ ;  /* 0xffffff810a037810 */ /* 0x000fe40007ffe0ff */
[----:B------:R-:W0:Y:S01]  /*22d0*/  MUFU.RCP R7, R8 ;  /* 0x0000000800077308 */ /* 0x000e220000001000 */
[----:B------:R-:W-:Y:S02]  /*22e0*/  FADD.FTZ R9, -R8, -RZ ;  /* 0x800000ff08097221 */ /* 0x000fe40000010100 */
[----:B------:R-:W-:Y:S02]  /*22f0*/  IMAD R0, R3, -0x800000, R0 ;  /* 0xff80000003007824 */ /* 0x000fe400078e0200 */
[----:B0-----:R-:W-:-:S04]  /*2300*/  FFMA R10, R7, R9, 1 ;  /* 0x3f800000070a7423 */ /* 0x001fc80000000009 */
[----:B------:R-:W-:-:S04]  /*2310*/  FFMA R14, R7, R10, R7 ;  /* 0x0000000a070e7223 */ /* 0x000fc80000000007 */
[----:B------:R-:W-:-:S04]  /*2320*/  FFMA R7, R0, R14, RZ ;  /* 0x0000000e00077223 */ /* 0x000fc800000000ff */
[----:B------:R-:W-:-:S04]  /*2330*/  FFMA R10, R9, R7, R0 ;  /* 0x00000007090a7223 */ /* 0x000fc80000000000 */
[----:B------:R-:W-:Y:S01]  /*2340*/  FFMA R11, R14, R10, R7 ;  /* 0x0000000a0e0b7223 */ /* 0x000fe20000000007 */
[----:B------:R-:W-:-:S03]  /*2350*/  IADD3 R7, PT, PT, R3, 0x7f, -R12 ;  /* 0x0000007f03077810 */ /* 0x000fc60007ffe80c */
[----:B------:R-:W-:Y:S01]  /*2360*/  FFMA R10, R9, R11, R0 ;  /* 0x0000000b090a7223 */ /* 0x000fe20000000000 */
[----:B------:R-:W-:-:S03]  /*2370*/  IADD3 R7, PT, PT, R7, R6, RZ ;  /* 0x0000000607077210 */ /* 0x000fc60007ffe0ff */
[----:B------:R-:W-:-:S05]  /*2380*/  FFMA R0, R14, R10, R11 ;  /* 0x0000000a0e007223 */ /* 0x000fca000000000b */
[----:B------:R-:W-:-:S04]  /*2390*/  SHF.R.U32.HI R3, RZ, 0x17, R0 ;  /* 0x00000017ff037819 */ /* 0x000fc80000011600 */
[----:B------:R-:W-:-:S04]  /*23a0*/  LOP3.LUT R3, R3, 0xff, RZ, 0xc0, !PT ;  /* 0x000000ff03037812 */ /* 0x000fc800078ec0ff */
[----:B------:R-:W-:-:S04]  /*23b0*/  IADD3 R9, PT, PT, R3, R7, RZ ;  /* 0x0000000703097210 */ /* 0x000fc80007ffe0ff */
[----:B------:R-:W-:-:S04]  /*23c0*/  IADD3 R3, PT, PT, R9, -0x1, RZ ;  /* 0xffffffff09037810 */ /* 0x000fc80007ffe0ff */
[----:B------:R-:W-:-:S13]  /*23d0*/  ISETP.GE.U32.AND P0, PT, R3, 0xfe, PT ;  /* 0x000000fe0300780c */ /* 0x000fda0003f06070 */
[----:B------:R-:W-:Y:S05]  /*23e0*/  @!P0 BRA `(.L_x_24) ;  /* 0x0000000000808947 */ /* 0x000fea0003800000 */
[----:B------:R-:W-:-:S13]  /*23f0*/  ISETP.GT.AND P0, PT, R9, 0xfe, PT ;  /* 0x000000fe0900780c */ /* 0x000fda0003f04270 */
[----:B------:R-:W-:Y:S05]  /*2400*/  @P0 BRA `(.L_x_25) ;  /* 0x00000000006c0947 */ /* 0x000fea0003800000 */
[----:B------:R-:W-:-:S13]  /*2410*/  ISETP.GE.AND P0, PT, R9, 0x1, PT ;  /* 0x000000010900780c */ /* 0x000fda0003f06270 */
[----:B------:R-:W-:Y:S05]  /*2420*/  @P0 BRA `(.L_x_26) ;  /* 0x0000000000980947 */ /* 0x000fea0003800000 */
[----:B------:R-:W-:Y:S02]  /*2430*/  ISETP.GE.AND P0, PT, R9, -0x18, PT ;  /* 0xffffffe80900780c */ /* 0x000fe40003f06270 */
[----:B------:R-:W-:-:S11]  /*2440*/  LOP3.LUT R0, R0, 0x80000000, RZ, 0xc0, !PT ;  /* 0x8000000000007812 */ /* 0x000fd600078ec0ff */
[----:B------:R-:W-:Y:S05]  /*2450*/  @!P0 BRA `(.L_x_26) ;  /* 0x00000000008c8947 */ /* 0x000fea0003800000 */
[CCC-:B------:R-:W-:Y:S01]  /*2460*/  FFMA.RZ R3, R14.reuse, R10.reuse, R11.reuse ;  /* 0x0000000a0e037223 */ /* 0x1c0fe2000000c00b */
[C---:B------:R-:W-:Y:S01]  /*2470*/  IADD3 R8, PT, PT, R9.reuse, 0x20, RZ ;  /* 0x0000002009087810 */ /* 0x040fe20007ffe0ff */
[CCC-:B------:R-:W-:Y:S01]  /*2480*/  FFMA.RM R6, R14.reuse, R10.reuse, R11.reuse ;  /* 0x0000000a0e067223 */ /* 0x1c0fe2000000400b */
[----:B------:R-:W-:Y:S02]  /*2490*/  ISETP.NE.AND P3, PT, R9, RZ, PT ;  /* 0x000000ff0900720c */ /* 0x000fe40003f65270 */
[----:B------:R-:W-:Y:S01]  /*24a0*/  LOP3.LUT R7, R3, 0x7fffff, RZ, 0xc0, !PT ;  /* 0x007fffff03077812 */ /* 0x000fe200078ec0ff */
[----:B------:R-:W-:Y:S01]  /*24b0*/  FFMA.RP R3, R14, R10, R11 ;  /* 0x0000000a0e037223 */ /* 0x000fe2000000800b */
[----:B------:R-:W-:Y:S02]  /*24c0*/  ISETP.NE.AND P1, PT, R9, RZ, PT ;  /* 0x000000ff0900720c */ /* 0x000fe40003f25270 */
[----:B------:R-:W-:Y:S02]  /*24d0*/  LOP3.LUT R7, R7, 0x800000, RZ, 0xfc, !PT ;  /* 0x0080000007077812 */ /* 0x000fe400078efcff */
[----:B------:R-:W-:-:S02]  /*24e0*/  IADD3 R9, PT, PT, -R9, RZ, RZ ;  /* 0x000000ff09097210 */ /* 0x000fc40007ffe1ff */
[----:B------:R-:W-:Y:S02]  /*24f0*/  SHF.L.U32 R8, R7, R8, RZ ;  /* 0x0000000807087219 */ /* 0x000fe400000006ff */
[----:B------:R-:W-:Y:S02]  /*2500*/  FSETP.NEU.FTZ.AND P0, PT, R3, R6, PT ;  /* 0x000000060300720b */ /* 0x000fe40003f1d000 */
[----:B------:R-:W-:Y:S02]  /*2510*/  SEL R6, R9, RZ, P3 ;  /* 0x000000ff09067207 */ /* 0x000fe40001800000 */
[----:B------:R-:W-:Y:S02]  /*2520*/  ISETP.NE.AND P1, PT, R8, RZ, P1 ;  /* 0x000000ff0800720c */ /* 0x000fe40000f25270 */
[----:B------:R-:W-:Y:S02]  /*2530*/  SHF.R.U32.HI R6, RZ, R6, R7 ;  /* 0x00000006ff067219 */ /* 0x000fe40000011607 */
[----:B------:R-:W-:-:S02]  /*2540*/  PLOP3.LUT P0, PT, P0, P1, PT, 0xf8, 0x8f ;  /* 0x00000000008f781c */ /* 0x000fc40000703f70 */
[----:B------:R-:W-:Y:S02]  /*2550*/  SHF.R.U32.HI R8, RZ, 0x1, R6 ;  /* 0x00000001ff087819 */ /* 0x000fe40000011606 */
[----:B------:R-:W-:-:S04]  /*2560*/  SEL R3, RZ, 0x1, !P0 ;  /* 0x00000001ff037807 */ /* 0x000fc80004000000 */
[----:B------:R-:W-:-:S04]  /*2570*/  LOP3.LUT R3, R3, 0x1, R8, 0xf8, !PT ;  /* 0x0000000103037812 */ /* 0x000fc800078ef808 */
[----:B------:R-:W-:-:S04]  /*2580*/  LOP3.LUT R3, R3, R6, RZ, 0xc0, !PT ;  /* 0x0000000603037212 */ /* 0x000fc800078ec0ff */
[----:B------:R-:W-:-:S04]  /*2590*/  IADD3 R3, PT, PT, R8, R3, RZ ;  /* 0x0000000308037210 */ /* 0x000fc80007ffe0ff */
[----:B------:R-:W-:Y:S01]  /*25a0*/  LOP3.LUT R0, R3, R0, RZ, 0xfc, !PT ;  /* 0x0000000003007212 */ /* 0x000fe200078efcff */
[----:B------:R-:W-:Y:S06]  /*25b0*/  BRA `(.L_x_26) ;  /* 0x0000000000347947 */ /* 0x000fec0003800000 */
.L_x_25:
[----:B------:R-:W-:-:S04]  /*25c0*/  LOP3.LUT R0, R0, 0x80000000, RZ, 0xc0, !PT ;  /* 0x8000000000007812 */ /* 0x000fc800078ec0ff */
[----:B------:R-:W-:Y:S01]  /*25d0*/  LOP3.LUT R0, R0, 0x7f800000, RZ, 0xfc, !PT ;  /* 0x7f80000000007812 */ /* 0x000fe200078efcff */
[----:B------:R-:W-:Y:S06]  /*25e0*/  BRA `(.L_x_26) ;  /* 0x0000000000287947 */ /* 0x000fec0003800000 */
.L_x_24:
[----:B------:R-:W-:Y:S01]  /*25f0*/  LEA R0, R7, R0, 0x17 ;  /* 0x0000000007007211 */ /* 0x000fe200078eb8ff */
[----:B------:R-:W-:Y:S06]  /*2600*/  BRA `(.L_x_26) ;  /* 0x0000000000207947 */ /* 0x000fec0003800000 */
.L_x_23:
[----:B------:R-:W-:-:S04]  /*2610*/  LOP3.LUT R0, R3, 0x80000000, R0, 0x48, !PT ;  /* 0x8000000003007812 */ /* 0x000fc800078e4800 */
[----:B------:R-:W-:Y:S01]  /*2620*/  LOP3.LUT R0, R0, 0x7f800000, RZ, 0xfc, !PT ;  /* 0x7f80000000007812 */ /* 0x000fe200078efcff */
[----:B------:R-:W-:Y:S06]  /*2630*/  BRA `(.L_x_26) ;  /* 0x0000000000147947 */ /* 0x000fec0003800000 */
.L_x_22:
[----:B------:R-:W-:Y:S01]  /*2640*/  LOP3.LUT R0, R3, 0x80000000, R0, 0x48, !PT ;  /* 0x8000000003007812 */ /* 0x000fe200078e4800 */
[----:B------:R-:W-:Y:S06]  /*2650*/  BRA `(.L_x_26) ;  /* 0x00000000000c7947 */ /* 0x000fec0003800000 */
.L_x_21:
[----:B------:R-:W0:Y:S01]  /*2660*/  MUFU.RSQ R0, -QNAN ;  /* 0xffc0000000007908 */ /* 0x000e220000001400 */
[----:B------:R-:W-:Y:S05]  /*2670*/  BRA `(.L_x_26) ;  /* 0x0000000000047947 */ /* 0x000fea0003800000 */
.L_x_20:
[----:B------:R-:W-:-:S07]  /*2680*/  FADD.FTZ R0, R0, R3 ;  /* 0x0000000300007221 */ /* 0x000fce0000010000 */
.L_x_26:
[----:B------:R-:W-:-:S04]  /*2690*/  HFMA2 R3, -RZ, RZ, 0, 0 ;  /* 0x00000000ff037431 */ /* 0x000fc800000001ff */
[----:B0-----:R-:W-:Y:S05]  /*26a0*/  RET.REL.NODEC R2 `(_Z15layerNormKernelPKfPfi) ;  /* 0xffffffd802547950 */ /* 0x001fea0003c3ffff */
.L_x_27:
[----:B------:R-:W-:-:S00]  /*26b0*/  BRA `(.L_x_27) ;  /* 0xfffffffc00fc7947 */ /* 0x000fc0000383ffff */
[----:B------:R-:W-:-:S00]  /*26c0*/  NOP ;  /* 0x0000000000007918 */ /* 0x000fc00000000000 */
        /* <DEDUP_REMOVED lines=11> */
.L_x_129:


//--------------------- .text._Z10reluKernelPfi   --------------------------
	.section	.text._Z10reluKernelPfi,"ax",@progbits
	.align	128
        .global         _Z10reluKernelPfi
        .type           _Z10reluKernelPfi,@function
        .size           _Z10reluKernelPfi,(.L_x_132 - _Z10reluKernelPfi)
        .other          _Z10reluKernelPfi,@"STO_CUDA_ENTRY STV_DEFAULT"
_Z10reluKernelPfi:
.text._Z10reluKernelPfi:
[----:B------:R-:W-:Y:S01]  /*0000*/  LDC R1, c[0x0][0x37c] ;  /* 0x0000df00ff017b82 */ /* 0x000fe20000000800 */
[----:B------:R-:W0:Y:S07]  /*0010*/  S2R R0, SR_TID.X ;  /* 0x0000000000007919 */ /* 0x000e2e0000002100 */
[----:B------:R-:W0:Y:S01]  /*0020*/  S2UR UR4, SR_CTAID.X ;  /* 0x00000000000479c3 */ /* 0x000e220000002500 */
[----:B------:R-:W1:Y:S07]  /*0030*/  LDCU UR5, c[0x0][0x388] ;  /* 0x00007100ff0577ac */ /* 0x000e6e0008000800 */
[----:B------:R-:W0:Y:S02]  /*0040*/  LDC R5, c[0x0][0x360] ;  /* 0x0000d800ff057b82 */ /* 0x000e240000000800 */
[----:B0-----:R-:W-:-:S05]  /*0050*/  IMAD R5, R5, UR4, R0 ;  /* 0x0000000405057c24 */ /* 0x001fca000f8e0200 */
[----:B-1----:R-:W-:-:S13]  /*0060*/  ISETP.GE.AND P0, PT, R5, UR5, PT ;  /* 0x0000000505007c0c */ /* 0x002fda000bf06270 */
[----:B------:R-:W-:Y:S05]  /*0070*/  @P0 EXIT ;  /* 0x000000000000094d */ /* 0x000fea0003800000 */
[----:B------:R-:W0:Y:S01]  /*0080*/  LDC.64 R2, c[0x0][0x380] ;  /* 0x0000e000ff027b82 */ /* 0x000e220000000a00 */
[----:B------:R-:W1:Y:S01]  /*0090*/  LDCU.64 UR4, c[0x0][0x358] ;  /* 0x00006b00ff0477ac */ /* 0x000e620008000a00 */
[----:B0-----:R-:W-:-:S05]  /*00a0*/  IMAD.WIDE R2, R5, 0x4, R2 ;  /* 0x0000000405027825 */ /* 0x001fca00078e0202 */
[----:B-1----:R-:W2:Y:S02]  /*00b0*/  LDG.E R0, desc[UR4][R2.64] ;  /* 0x0000000402007981 */ /* 0x002ea4000c1e1900 */
[----:B--2---:R-:W-:-:S05]  /*00c0*/  FMNMX R5, RZ, R0, !PT ;  /* 0x00000000ff057209 */ /* 0x004fca0007800000 */
[----:B------:R-:W-:Y:S01]  /*00d0*/  STG.E desc[UR4][R2.64], R5 ;  /* 0x0000000502007986 */ /* 0x000fe2000c101904 */
[----:B------:R-:W-:Y:S05]  /*00e0*/  EXIT ;  /* 0x000000000000794d */ /* 0x000fea0003800000 */
.L_x_28:
        /* <DEDUP_REMOVED lines=9> */
.L_x_132:


//--------------------- .text._Z9addKernelPfPKfi  --------------------------
	.section	.text._Z9addKernelPfPKfi,"ax",@progbits
	.align	128
        .global         _Z9addKernelPfPKfi
        .type           _Z9addKernelPfPKfi,@function
        .size           _Z9addKernelPfPKfi,(.L_x_133 - _Z9addKernelPfPKfi)
        .other          _Z9addKernelPfPKfi,@"STO_CUDA_ENTRY STV_DEFAULT"
_Z9addKernelPfPKfi:
.text._Z9addKernelPfPKfi:
        /* <DEDUP_REMOVED lines=9> */
[----:B------:R-:W1:Y:S07]  /*0090*/  LDCU.64 UR4, c[0x0][0x358] ;  /* 0x00006b00ff0477ac */ /* 0x000e6e0008000a00 */
[----:B------:R-:W2:Y:S01]  /*00a0*/  LDC.64 R4, c[0x0][0x380] ;  /* 0x0000e000ff047b82 */ /* 0x000ea20000000a00 */
[----:B0-----:R-:W-:-:S06]  /*00b0*/  IMAD.WIDE R2, R7, 0x4, R2 ;  /* 0x0000000407027825 */ /* 0x001fcc00078e0202 */
[----:B-1----:R-:W3:Y:S01]  /*00c0*/  LDG.E R2, desc[UR4][R2.64] ;  /* 0x0000000402027981 */ /* 0x002ee2000c1e1900 */
[----:B--2---:R-:W-:-:S05]  /*00d0*/  IMAD.WIDE R4, R7, 0x4, R4 ;  /* 0x0000000407047825 */ /* 0x004fca00078e0204 */
[----:B------:R-:W3:Y:S02]  /*00e0*/  LDG.E R7, desc[UR4][R4.64] ;  /* 0x0000000404077981 */ /* 0x000ee4000c1e1900 */
[----:B---3--:R-:W-:-:S05]  /*00f0*/  FADD R7, R2, R7 ;  /* 0x0000000702077221 */ /* 0x008fca0000000000 */
[----:B------:R-:W-:Y:S01]  /*0100*/  STG.E desc[UR4][R4.64], R7 ;  /* 0x0000000704007986 */ /* 0x000fe2000c101904 */
[----:B------:R-:W-:Y:S05]  /*0110*/  EXIT ;  /* 0x000000000000794d */ /* 0x000fea0003800000 */
.L_x_29:
        /* <DEDUP_REMOVED lines=14> */
.L_x_133:


//--------------------- .text._Z13softmaxKernelPfii --------------------------
	.section	.text._Z13softmaxKernelPfii,"ax",@progbits
	.align	128
        .global         _Z13softmaxKernelPfii
        .type           _Z13softmaxKernelPfii,@function
        .size           _Z13softmaxKernelPfii,(.L_x_130 - _Z13softmaxKernelPfii)
        .other          _Z13softmaxKernelPfii,@"STO_CUDA_ENTRY STV_DEFAULT"
_Z13softmaxKernelPfii:
.text._Z13softmaxKernelPfii:
        /* <DEDUP_REMOVED lines=8> */
[----:B------:R-:W0:Y:S01]  /*0080*/  LDCU UR5, c[0x0][0x38c] ;  /* 0x00007180ff0577ac */ /* 0x000e220008000800 */
[----:B------:R-:W-:Y:S01]  /*0090*/  HFMA2 R0, -RZ, RZ, -598.5, 40320 ;  /* 0xe0ad78ecff007431 */ /* 0x000fe200000001ff */
[----:B------:R-:W1:Y:S01]  /*00a0*/  LDCU.64 UR10, c[0x0][0x358] ;  /* 0x00006b00ff0a77ac */ /* 0x000e620008000a00 */
[----:B0-----:R-:W-:-:S09]  /*00b0*/  UISETP.GE.AND UP0, UPT, UR5, 0x1, UPT ;  /* 0x000000010500788c */ /* 0x001fd2000bf06270 */
[----:B-1----:R-:W-:Y:S05]  /*00c0*/  BRA.U !UP0, `(.L_x_30) ;  /* 0x0000000908207547 */ /* 0x002fea000b800000 */
[----:B------:R-:W-:Y:S02]  /*00d0*/  UISETP.GE.U32.AND UP1, UPT, UR5, 0x10, UPT ;  /* 0x000000100500788c */ /* 0x000fe4000bf26070 */
[----:B------:R-:W-:Y:S01]  /*00e0*/  IMAD R3, R2, UR5, RZ ;  /* 0x0000000502037c24 */ /* 0x000fe2000f8e02ff */
[----:B------:R-:W-:Y:S01]  /*00f0*/  ULOP3.LUT UR8, UR5, 0xf, URZ, 0xc0, !UPT ;  /* 0x0000000f05087892 */ /* 0x000fe2000f8ec0ff */
[----:B------:R-:W-:Y:S01]  /*0100*/  MOV R0, 0xe0ad78ec ;  /* 0xe0ad78ec00007802 */ /* 0x000fe20000000f00 */
[----:B------:R-:W-:Y:S02]  /*0110*/  UMOV UR4, URZ ;  /* 0x000000ff00047c82 */ /* 0x000fe40008000000 */
[----:B------:R-:W-:Y:S02]  /*0120*/  UISETP.NE.AND UP0, UPT, UR8, URZ, UPT ;  /* 0x000000ff0800728c */ /* 0x000fe4000bf05270 */
[----:B------:R-:W-:Y:S09]  /*0130*/  BRA.U !UP1, `(.L_x_31) ;  /* 0x0000000109f87547 */ /* 0x000ff2000b800000 */
[----:B------:R-:W0:Y:S01]  /*0140*/  LDCU.64 UR6, c[0x0][0x380] ;  /* 0x00007000ff0677ac */ /* 0x000e220008000a00 */
[----:B------:R-:W-:Y:S02]  /*0150*/  MOV R0, 0xe0ad78ec ;  /* 0xe0ad78ec00007802 */ /* 0x000fe40000000f00 */
[----:B------:R-:W-:Y:S01]  /*0160*/  MOV R6, R3 ;  /* 0x0000000300067202 */ /* 0x000fe20000000f00 */
[----:B------:R-:W-:-:S04]  /*0170*/  ULOP3.LUT UR4, UR5, 0x7ffffff0, URZ, 0xc0, !UPT ;  /* 0x7ffffff005047892 */ /* 0x000fc8000f8ec0ff */
[----:B------:R-:W-:Y:S02]  /*0180*/  UIADD3 UR9, UPT, UPT, -UR4, URZ, URZ ;  /* 0x000000ff04097290 */ /* 0x000fe4000fffe1ff */
[----:B0-----:R-:W-:-:S04]  /*0190*/  UIADD3 UR5, UP1, UPT, UR6, 0x20, URZ ;  /* 0x0000002006057890 */ /* 0x001fc8000ff3e0ff */
[----:B------:R-:W-:-:S12]  /*01a0*/  UIADD3.X UR6, UPT, UPT, URZ, UR7, URZ, UP1, !UPT ;  /* 0x00000007ff067290 */ /* 0x000fd80008ffe4ff */
.L_x_32:
[----:B------:R-:W-:Y:S02]  /*01b0*/  MOV R4, UR5 ;  /* 0x0000000500047c02 */ /* 0x000fe40008000f00 */
[----:B------:R-:W-:-:S03]  /*01c0*/  MOV R5, UR6 ;  /* 0x0000000600057c02 */ /* 0x000fc60008000f00 */
[----:B------:R-:W-:-:S05]  /*01d0*/  IMAD.WIDE R4, R6, 0x4, R4 ;  /* 0x0000000406047825 */ /* 0x000fca00078e0204 */
        /* <DEDUP_REMOVED lines=15> */
[----:B------:R-:W5:Y:S01]  /*02d0*/  LDG.E R14, desc[UR10][R4.64+0x1c] ;  /* 0x00001c0a040e7981 */ /* 0x000f62000c1e1900 */
[----:B------:R-:W-:Y:S01]  /*02e0*/  UIADD3 UR9, UPT, UPT, UR9, 0x10, URZ ;  /* 0x0000001009097890 */ /* 0x000fe2000fffe0ff */
[----:B------:R-:W-:-:S03]  /*02f0*/  IADD3 R6, PT, PT, R6, 0x10, RZ ;  /* 0x0000001006067810 */ /* 0x000fc60007ffe0ff */
[----:B------:R-:W-:Y:S01]  /*0300*/  UISETP.NE.AND UP1, UPT, UR9, URZ, UPT ;  /* 0x000000ff0900728c */ /* 0x000fe2000bf25270 */
[----:B--2---:R-:W-:-:S04]  /*0310*/  FSETP.GT.AND P0, PT, R15, R0, PT ;  /* 0x000000000f00720b */ /* 0x004fc80003f04000 */
[----:B------:R-:W-:-:S04]  /*0320*/  FSEL R0, R15, R0, P0 ;  /* 0x000000000f007208 */ /* 0x000fc80000000000 */
[----:B---3--:R-:W-:-:S04]  /*0330*/  FSETP.GT.AND P0, PT, R17, R0, PT ;  /* 0x000000001100720b */ /* 0x008fc80003f04000 */
[----:B------:R-:W-:-:S04]  /*0340*/  FSEL R0, R17, R0, P0 ;  /* 0x0000000011007208 */ /* 0x000fc80000000000 */
[----:B----4-:R-:W-:-:S04]  /*0350*/  FSETP.GT.AND P0, PT, R19, R0, PT ;  /* 0x000000001300720b */ /* 0x010fc80003f04000 */
[----:B------:R-:W-:-:S04]  /*0360*/  FSEL R0, R19, R0, P0 ;  /* 0x0000000013007208 */ /* 0x000fc80000000000 */
[----:B-----5:R-:W-:-:S04]  /*0370*/  FSETP.GT.AND P0, PT, R21, R0, PT ;  /* 0x000000001500720b */ /* 0x020fc80003f04000 */
[----:B------:R-:W-:-:S04]  /*0380*/  FSEL R0, R21, R0, P0 ;  /* 0x0000000015007208 */ /* 0x000fc80000000000 */
[----:B------:R-:W-:-:S04]  /*0390*/  FSETP.GT.AND P0, PT, R23, R0, PT ;  /* 0x000000001700720b */ /* 0x000fc80003f04000 */
        /* <DEDUP_REMOVED lines=22> */
[----:B------:R-:W-:Y:S01]  /*0500*/  FSEL R0, R14, R7, P0 ;  /* 0x000000070e007208 */ /* 0x000fe20000000000 */
[----:B------:R-:W-:Y:S08]  /*0510*/  BRA.U UP1, `(.L_x_32) ;  /* 0xfffffffd01247547 */ /* 0x000ff0000b83ffff */
.L_x_31:
[----:B------:R-:W-:Y:S05]  /*0520*/  BRA.U !UP0, `(.L_x_30) ;  /* 0x0000000508087547 */ /* 0x000fea000b800000 */
[----:B------:R-:W0:Y:S01]  /*0530*/  LDCU UR5, c[0x0][0x38c] ;  /* 0x00007180ff0577ac */ /* 0x000e220008000800 */
[----:B------:R-:W-:Y:S02]  /*0540*/  UISETP.GE.U32.AND UP0, UPT, UR8, 0x8, UPT ;  /* 0x000000080800788c */ /* 0x000fe4000bf06070 */
[----:B0-----:R-:W-:-:S04]  /*0550*/  ULOP3.LUT UR6, UR5, 0x7, URZ, 0xc0, !UPT ;  /* 0x0000000705067892 */ /* 0x001fc8000f8ec0ff */
[----:B------:R-:W-:-:S03]  /*0560*/  UISETP.NE.AND UP1, UPT, UR6, URZ, UPT ;  /* 0x000000ff0600728c */ /* 0x000fc6000bf25270 */
[----:B------:R-:W-:Y:S08]  /*0570*/  BRA.U !UP0, `(.L_x_33) ;  /* 0x0000000108707547 */ /* 0x000ff0000b800000 */
[----:B------:R-:W0:Y:S01]  /*0580*/  LDC.64 R4, c[0x0][0x380] ;  /* 0x0000e000ff047b82 */ /* 0x000e220000000a00 */
[----:B------:R-:W-:-:S05]  /*0590*/  IADD3 R7, PT, PT, R3, UR4, RZ ;  /* 0x0000000403077c10 */ /* 0x000fca000fffe0ff */
[----:B0-----:R-:W-:-:S05]  /*05a0*/  IMAD.WIDE R4, R7, 0x4, R4 ;  /* 0x0000000407047825 */ /* 0x001fca00078e0204 */
[----:B------:R-:W2:Y:S04]  /*05b0*/  LDG.E R7, desc[UR10][R4.64] ;  /* 0x0000000a04077981 */ /* 0x000ea8000c1e1900 */
[----:B------:R-:W3:Y:S04]  /*05c0*/  LDG.E R9, desc[UR10][R4.64+0x4] ;  /* 0x0000040a04097981 */ /* 0x000ee8000c1e1900 */
[----:B------:R-:W4:Y:S04]  /*05d0*/  LDG.E R11, desc[UR10][R4.64+0x8] ;  /* 0x0000080a040b7981 */ /* 0x000f28000c1e1900 */
[----:B------:R-:W5:Y:S04]  /*05e0*/  LDG.E R13, desc[UR10][R4.64+0xc] ;  /* 0x00000c0a040d7981 */ /* 0x000f68000c1e1900 */
[----:B------:R-:W5:Y:S04]  /*05f0*/  LDG.E R15, desc[UR10][R4.64+0x10] ;  /* 0x0000100a040f7981 */ /* 0x000f68000c1e1900 */
[----:B------:R-:W5:Y:S04]  /*0600*/  LDG.E R17, desc[UR10][R4.64+0x14] ;  /* 0x0000140a04117981 */ /* 0x000f68000c1e1900 */
[----:B------:R-:W5:Y:S04]  /*0610*/  LDG.E R19, desc[UR10][R4.64+0x18] ;  /* 0x0000180a04137981 */ /* 0x000f68000c1e1900 */
[----:B------:R-:W5:Y:S01]  /*0620*/  LDG.E R21, desc[UR10][R4.64+0x1c] ;  /* 0x00001c0a04157981 */ /* 0x000f62000c1e1900 */
[----:B------:R-:W-:Y:S01]  /*0630*/  UIADD3 UR4, UPT, UPT, UR4, 0x8, URZ ;  /* 0x0000000804047890 */ /* 0x000fe2000fffe0ff */
        /* <DEDUP_REMOVED lines=15> */
[----:B------:R-:W-:-:S09]  /*0730*/  FSEL R0, R21, R0, P0 ;  /* 0x0000000015007208 */ /* 0x000fd20000000000 */
.L_x_33:
[----:B------:R-:W-:Y:S05]  /*0740*/  BRA.U !UP1, `(.L_x_30) ;  /* 0x0000000109807547 */ /* 0x000fea000b800000 */
[----:B------:R-:W-:Y:S02]  /*0750*/  UISETP.GE.U32.AND UP0, UPT, UR6, 0x4, UPT ;  /* 0x000000040600788c */ /* 0x000fe4000bf06070 */
[----:B------:R-:W-:-:S04]  /*0760*/  ULOP3.LUT UR5, UR5, 0x3, URZ, 0xc0, !UPT ;  /* 0x0000000305057892 */ /* 0x000fc8000f8ec0ff */
        /* <DEDUP_REMOVED lines=17> */
[----:B------:R-:W-:-:S09]  /*0880*/  FSEL R0, R13, R0, P0 ;  /* 0x000000000d007208 */ /* 0x000fd20000000000 */
.L_x_34:
[----:B------:R-:W-:Y:S05]  /*0890*/  BRA.U !UP1, `(.L_x_30) ;  /* 0x00000001092c7547 */ /* 0x000fea000b800000 */
[----:B------:R-:W0:Y:S01]  /*08a0*/  LDC.64 R6, c[0x0][0x380] ;  /* 0x0000e000ff067b82 */ /* 0x000e220000000a00 */
[----:B------:R-:W-:Y:S01]  /*08b0*/  IADD3 R3, PT, PT, R3, UR4, RZ ;  /* 0x0000000403037c10 */ /* 0x000fe2000fffe0ff */
[----:B------:R-:W-:-:S12]  /*08c0*/  UIADD3 UR5, UPT, UPT, -UR5, URZ, URZ ;  /* 0x000000ff05057290 */ /* 0x000fd8000fffe1ff */
.L_x_35:
[----:B0-----:R-:W-:-:S06]  /*08d0*/  IMAD.WIDE R4, R3, 0x4, R6 ;  /* 0x0000000403047825 */ /* 0x001fcc00078e0206 */
[----:B------:R-:W2:Y:S01]  /*08e0*/  LDG.E R5, desc[UR10][R4.64] ;  /* 0x0000000a04057981 */ /* 0x000ea2000c1e1900 */
[----:B------:R-:W-:Y:S01]  /*08f0*/  UIADD3 UR5, UPT, UPT, UR5, 0x1, URZ ;  /* 0x0000000105057890 */ /* 0x000fe2000fffe0ff */
[----:B------:R-:W-:-:S03]  /*0900*/  IADD3 R3, PT, PT, R3, 0x1, RZ ;  /* 0x0000000103037810 */ /* 0x000fc60007ffe0ff */
[----:B------:R-:W-:Y:S01]  /*0910*/  UISETP.NE.AND UP0, UPT, UR5, URZ, UPT ;  /* 0x000000ff0500728c */ /* 0x000fe2000bf05270 */
[----:B--2---:R-:W-:-:S04]  /*0920*/  FSETP.GT.AND P0, PT, R5, R0, PT ;  /* 0x000000000500720b */ /* 0x004fc80003f04000 */
[----:B------:R-:W-:-:S04]  /*0930*/  FSEL R0, R5, R0, P0 ;  /* 0x0000000005007208 */ /* 0x000fc80000000000 */
[----:B------:R-:W-:Y:S05]  /*0940*/  BRA.U UP0, `(.L_x_35) ;  /* 0xfffffffd00e07547 */ /* 0x000fea000b83ffff */
.L_x_30:
[----:B------:R-:W0:Y:S01]  /*0950*/  LDCU UR5, c[0x0][0x38c] ;  /* 0x00007180ff0577ac */ /* 0x000e220008000800 */
[----:B------:R-:W-:Y:S01]  /*0960*/  MOV R3, RZ ;  /* 0x000000ff00037202 */ /* 0x000fe20000000f00 */
[----:B0-----:R-:W-:-:S09]  /*0970*/  UISETP.GE.AND UP0, UPT, UR5, 0x1, UPT ;  /* 0x000000010500788c */ /* 0x001fd2000bf06270 */
[----:B------:R-:W-:Y:S05]  /*0980*/  BRA.U !UP0, `(.L_x_36) ;  /* 0x0000000d08a07547 */ /* 0x000fea000b800000 */
[----:B------:R-:W-:Y:S01]  /*0990*/  UISETP.GE.U32.AND UP1, UPT, UR5, 0x8, UPT ;  /* 0x000000080500788c */ /* 0x000fe2000bf26070 */
[----:B------:R-:W-:Y:S01]  /*09a0*/  HFMA2 R3, -RZ, RZ, 0, 0 ;  /* 0x00000000ff037431 */ /* 0x000fe200000001ff */
[----:B------:R-:W-:Y:S02]  /*09b0*/  ULOP3.LUT UR9, UR5, 0x7, URZ, 0xc0, !UPT ;  /* 0x0000000705097892 */ /* 0x000fe4000f8ec0ff */
[----:B------:R-:W-:Y:S01]  /*09c0*/  IMAD R7, R2, UR5, RZ ;  /* 0x0000000502077c24 */ /* 0x000fe2000f8e02ff */
[----:B------:R-:W-:Y:S01]  /*09d0*/  UMOV UR4, URZ ;  /* 0x000000ff00047c82 */ /* 0x000fe20008000000 */
[----:B------:R-:W-:-:S03]  /*09e0*/  UISETP.NE.AND UP0, UPT, UR9, URZ, UPT ;  /* 0x000000ff0900728c */ /* 0x000fc6000bf05270 */
[----:B------:R-:W-:Y:S08]  /*09f0*/  BRA.U !UP1, `(.L_x_37) ;  /* 0x0000000509c07547 */ /* 0x000ff0000b800000 */
[----:B------:R-:W0:Y:S01]  /*0a00*/  LDCU.64 UR6, c[0x0][0x380] ;  /* 0x00007000ff0677ac */ /* 0x000e220008000a00 */
[----:B------:R-:W-:Y:S02]  /*0a10*/  MOV R3, RZ ;  /* 0x000000ff00037202 */ /* 0x000fe40000000f00 */
[----:B------:R-:W-:Y:S01]  /*0a20*/  MOV R6, R7 ;  /* 0x0000000700067202 */ /* 0x000fe20000000f00 */
[----:B------:R-:W-:-:S04]  /*0a30*/  ULOP3.LUT UR4, UR5, 0x7ffffff8, URZ, 0xc0, !UPT ;  /* 0x7ffffff805047892 */ /* 0x000fc8000f8ec0ff */
[----:B------:R-:W-:Y:S02]  /*0a40*/  UIADD3 UR8, UPT, UPT, -UR4, URZ, URZ ;  /* 0x000000ff04087290 */ /* 0x000fe4000fffe1ff */
[----:B0-----:R-:W-:-:S04]  /*0a50*/  UIADD3 UR5, UP1, UPT, UR6, 0x10, URZ ;  /* 0x0000001006057890 */ /* 0x001fc8000ff3e0ff */
[----:B------:R-:W-:-:S12]  /*0a60*/  UIADD3.X UR6, UPT, UPT, URZ, UR7, URZ, UP1, !UPT ;  /* 0x00000007ff067290 */ /* 0x000fd80008ffe4ff */
.L_x_38:
        /* <DEDUP_REMOVED lines=11> */
[----:B------:R-:W-:Y:S01]  /*0b20*/  HFMA2 R13, -RZ, RZ, 3.7421875, 0 ;  /* 0x437c0000ff0d7431 */ /* 0x000fe200000001ff */
[----:B------:R-:W-:Y:S01]  /*0b30*/  MOV R14, 0x3bbb989d ;  /* 0x3bbb989d000e7802 */ /* 0x000fe20000000f00 */
[----:B------:R-:W-:-:S04]  /*0b40*/  UIADD3 UR8, UPT, UPT, UR8, 0x8, URZ ;  /* 0x0000000808087890 */ /* 0x000fc8000fffe0ff */
[----:B------:R-:W-:Y:S01]  /*0b50*/  UISETP.NE.AND UP1, UPT, UR8, URZ, UPT ;  /* 0x000000ff0800728c */ /* 0x000fe2000bf25270 */
[----:B------:R-:W-:Y:S01]  /*0b60*/  IADD3 R6, PT, PT, R6, 0x8, RZ ;  /* 0x0000000806067810 */ /* 0x000fe20007ffe0ff */
[--C-:B--2---:R-:W-:Y:S01]  /*0b70*/  FADD R27, R27, -R0.reuse ;  /* 0x800000001b1b7221 */ /* 0x104fe20000000000 */
[----:B---3--:R-:W-:-:S03]  /*0b80*/  FADD R25, R25, -R0 ;  /* 0x8000000019197221 */ /* 0x008fc60000000000 */
[-C--:B------:R-:W-:Y:S01]  /*0b90*/  FFMA.SAT R8, R27, R14.reuse, 0.5 ;  /* 0x3f0000001b087423 */ /* 0x080fe2000000200e */
[----:B------:R-:W-:-:S03]  /*0ba0*/  FFMA.SAT R10, R25, R14, 0.5 ;  /* 0x3f000000190a7423 */ /* 0x000fc6000000200e */
[-C--:B------:R-:W-:Y:S01]  /*0bb0*/  FFMA.RM R9, R8, R13.reuse, 12582913 ;  /* 0x4b40000108097423 */ /* 0x080fe2000000400d */
[----:B------:R-:W-:Y:S01]  /*0bc0*/  FFMA.RM R8, R10, R13, 12582913 ;  /* 0x4b4000010a087423 */ /* 0x000fe2000000400d */
[----:B----4-:R-:W-:-:S03]  /*0bd0*/  FADD R17, R17, -R0 ;  /* 0x8000000011117221 */ /* 0x010fc60000000000 */
[----:B------:R-:W-:Y:S01]  /*0be0*/  FADD R16, R8, -12583039 ;  /* 0xcb40007f08107421 */ /* 0x000fe20000000000 */
[----:B------:R-:W-:Y:S01]  /*0bf0*/  FADD R10, R9, -12583039 ;  /* 0xcb40007f090a7421 */ /* 0x000fe20000000000 */
[-C--:B------:R-:W-:Y:S02]  /*0c00*/  FFMA.SAT R18, R17, R14.reuse, 0.5 ;  /* 0x3f00000011127423 */ /* 0x080fe4000000200e */
[----:B------:R-:W-:Y:S01]  /*0c10*/  FFMA R16, R25, 1.4426950216293334961, -R16 ;  /* 0x3fb8aa3b19107823 */ /* 0x000fe20000000810 */
[----:B------:R-:W-:Y:S01]  /*0c20*/  FFMA R12, R27, 1.4426950216293334961, -R10 ;  /* 0x3fb8aa3b1b0c7823 */ /* 0x000fe2000000080a */
[-C--:B------:R-:W-:Y:S02]  /*0c30*/  FFMA.RM R10, R18, R13.reuse, 12582913 ;  /* 0x4b400001120a7423 */ /* 0x080fe4000000400d */
[----:B------:R-:W-:Y:S01]  /*0c40*/  FFMA R16, R25, 1.925963033500011079e-08, R16 ;  /* 0x32a5706019107823 */ /* 0x000fe20000000010 */
[--C-:B-----5:R-:W-:Y:S01]  /*0c50*/  FADD R25, R11, -R0.reuse ;  /* 0x800000000b197221 */ /* 0x120fe20000000000 */
[----:B------:R-:W-:Y:S01]  /*0c60*/  FADD R23, R23, -R0 ;  /* 0x8000000017177221 */ /* 0x000fe20000000000 */
[----:B------:R-:W-:Y:S01]  /*0c70*/  FFMA R12, R27, 1.925963033500011079e-08, R12 ;  /* 0x32a570601b0c7823 */ /* 0x000fe2000000000c */
[----:B------:R-:W-:Y:S01]  /*0c80*/  FADD R18, R10, -12583039 ;  /* 0xcb40007f0a127421 */ /* 0x000fe20000000000 */
[-C--:B------:R-:W-:Y:S01]  /*0c90*/  FFMA.SAT R22, R25, R14.reuse, 0.5 ;  /* 0x3f00000019167423 */ /* 0x080fe2000000200e */
[----:B------:R-:W-:Y:S01]  /*0ca0*/  FADD R27, R15, -R0 ;  /* 0x800000000f1b7221 */ /* 0x000fe20000000000 */
[-C--:B------:R-:W-:Y:S01]  /*0cb0*/  FFMA.SAT R20, R23, R14.reuse, 0.5 ;  /* 0x3f00000017147423 */ /* 0x080fe2000000200e */
[----:B------:R-:W-:Y:S01]  /*0cc0*/  FFMA R18, R17, 1.4426950216293334961, -R18 ;  /* 0x3fb8aa3b11127823 */ /* 0x000fe20000000812 */
[-C--:B------:R-:W-:Y:S01]  /*0cd0*/  FFMA.RM R15, R22, R13.reuse, 12582913 ;  /* 0x4b400001160f7423 */ /* 0x080fe2000000400d */
[----:B------:R-:W-:Y:S01]  /*0ce0*/  FFMA.SAT R24, R27, R14, 0.5 ;  /* 0x3f0000001b187423 */ /* 0x000fe2000000200e */
[-C--:B------:R-:W-:Y:S01]  /*0cf0*/  FFMA.RM R11, R20, R13.reuse, 12582913 ;  /* 0x4b400001140b7423 */ /* 0x080fe2000000400d */
[----:B------:R-:W-:Y:S01]  /*0d00*/  FFMA R18, R17, 1.925963033500011079e-08, R18 ;  /* 0x32a5706011127823 */ /* 0x000fe20000000012 */
[----:B------:R-:W-:Y:S01]  /*0d10*/  FADD R22, R15, -12583039 ;  /* 0xcb40007f0f167421 */ /* 0x000fe20000000000 */
[----:B------:R-:W-:Y:S01]  /*0d20*/  FFMA.RM R17, R24, R13, 12582913 ;  /* 0x4b40000118117423 */ /* 0x000fe2000000400d */
[----:B------:R-:W-:-:S02]  /*0d30*/  FADD R20, R11, -12583039 ;  /* 0xcb40007f0b147421 */ /* 0x000fc40000000000 */
[----:B------:R-:W-:Y:S01]  /*0d40*/  FFMA R22, R25, 1.4426950216293334961, -R22 ;  /* 0x3fb8aa3b19167823 */ /* 0x000fe20000000816 */
[----:B------:R-:W-:Y:S01]  /*0d50*/  FADD R24, R17, -12583039 ;  /* 0xcb40007f11187421 */ /* 0x000fe20000000000 */
[----:B------:R-:W-:Y:S01]  /*0d60*/  FADD R21, R21, -R0 ;  /* 0x8000000015157221 */ /* 0x000fe20000000000 */
[----:B------:R-:W-:Y:S01]  /*0d70*/  FFMA R20, R23, 1.4426950216293334961, -R20 ;  /* 0x3fb8aa3b17147823 */ /* 0x000fe20000000814 */
[----:B------:R-:W-:Y:S01]  /*0d80*/  FFMA R25, R25, 1.925963033500011079e-08, R22 ;  /* 0x32a5706019197823 */ /* 0x000fe20000000016 */
[----:B------:R-:W-:Y:S01]  /*0d90*/  FFMA R22, R27, 1.4426950216293334961, -R24 ;  /* 0x3fb8aa3b1b167823 */ /* 0x000fe20000000818 */
[----:B------:R-:W-:Y:S01]  /*0da0*/  FFMA.SAT R24, R21, R14, 0.5 ;  /* 0x3f00000015187423 */ /* 0x000fe2000000200e */
[----:B------:R-:W-:Y:S01]  /*0db0*/  FFMA R20, R23, 1.925963033500011079e-08, R20 ;  /* 0x32a5706017147823 */ /* 0x000fe20000000014 */
[----:B------:R-:W-:Y:S01]  /*0dc0*/  FADD R23, R19, -R0 ;  /* 0x8000000013177221 */ /* 0x000fe20000000000 */
[----:B------:R-:W0:Y:S01]  /*0dd0*/  MUFU.EX2 R12, R12 ;  /* 0x0000000c000c7308 */ /* 0x000e220000000800 */
[----:B------:R-:W-:-:S02]  /*0de0*/  FFMA.RM R19, R24, R13, 12582913 ;  /* 0x4b40000118137423 */ /* 0x000fc4000000400d */
[----:B------:R-:W-:Y:S02]  /*0df0*/  FFMA.SAT R26, R23, R14, 0.5 ;  /* 0x3f000000171a7423 */ /* 0x000fe4000000200e */
[----:B------:R-:W-:Y:S02]  /*0e00*/  FADD R24, R19, -12583039 ;  /* 0xcb40007f13187421 */ /* 0x000fe40000000000 */
[----:B------:R-:W-:Y:S02]  /*0e10*/  FFMA.RM R13, R26, R13, 12582913 ;  /* 0x4b4000011a0d7423 */ /* 0x000fe4000000400d */
[----:B------:R-:W-:Y:S02]  /*0e20*/  FFMA R24, R21, 1.4426950216293334961, -R24 ;  /* 0x3fb8aa3b15187823 */ /* 0x000fe40000000818 */
[----:B------:R-:W-:Y:S02]  /*0e30*/  FADD R26, R13, -12583039 ;  /* 0xcb40007f0d1a7421 */ /* 0x000fe40000000000 */
[----:B------:R-:W-:Y:S01]  /*0e40*/  FFMA R24, R21, 1.925963033500011079e-08, R24 ;  /* 0x32a5706015187823 */ /* 0x000fe20000000018 */
[----:B------:R-:W-:Y:S01]  /*0e50*/  SHF.L.U32 R21, R9, 0x17, RZ ;  /* 0x0000001709157819 */ /* 0x000fe200000006ff */
[----:B------:R-:W-:Y:S01]  /*0e60*/  FFMA R26, R23, 1.4426950216293334961, -R26 ;  /* 0x3fb8aa3b171a7823 */ /* 0x000fe2000000081a */
[----:B------:R-:W1:Y:S01]  /*0e70*/  MUFU.EX2 R16, R16 ;  /* 0x0000001000107308 */ /* 0x000e620000000800 */
[----:B------:R-:W-:-:S02]  /*0e80*/  FFMA R22, R27, 1.925963033500011079e-08, R22 ;  /* 0x32a570601b167823 */ /* 0x000fc40000000016 */
[----:B0-----:R-:W-:Y:S01]  /*0e90*/  FMUL R12, R21, R12 ;  /* 0x0000000c150c7220 */ /* 0x001fe20000400000 */
[----:B------:R-:W-:Y:S01]  /*0ea0*/  FFMA R26, R23, 1.925963033500011079e-08, R26 ;  /* 0x32a57060171a7823 */ /* 0x000fe2000000001a */
[----:B------:R-:W-:Y:S02]  /*0eb0*/  SHF.L.U32 R27, R8, 0x17, RZ ;  /* 0x00000017081b7819 */ /* 0x000fe400000006ff */
[----:B------:R-:W-:Y:S01]  /*0ec0*/  FADD R8, R12, R3 ;  /* 0x000000030c087221 */ /* 0x000fe20000000000 */
[----:B------:R-:W0:Y:S08]  /*0ed0*/  MUFU.EX2 R18, R18 ;  /* 0x0000001200127308 */ /* 0x000e300000000800 */
[----:B------:R-:W2:Y:S08]  /*0ee0*/  MUFU.EX2 R20, R20 ;  /* 0x0000001400147308 */ /* 0x000eb00000000800 */
[----:B------:R-:W3:Y:S08]  /*0ef0*/  MUFU.EX2 R14, R25 ;  /* 0x00000019000e7308 */ /* 0x000ef00000000800 */
[----:B------:R-:W4:Y:S08]  /*0f00*/  MUFU.EX2 R22, R22 ;  /* 0x0000001600167308 */ /* 0x000f300000000800 */
[----:B------:R-:W5:Y:S08]  /*0f10*/  MUFU.EX2 R9, R24 ;  /* 0x0000001800097308 */ /* 0x000f700000000800 */
[----:B------:R-:W5:Y:S01]  /*0f20*/  MUFU.EX2 R3, R26 ;  /* 0x0000001a00037308 */ /* 0x000f620000000800 */
[----:B------:R-:W-:Y:S01]  /*0f30*/  SHF.L.U32 R21, R10, 0x17, RZ ;  /* 0x000000170a157819 */ /* 0x000fe200000006ff */
[----:B-1----:R-:W-:Y:S01]  /*0f40*/  FMUL R27, R27, R16 ;  /* 0x000000101b1b7220 */ /* 0x002fe20000400000 */
[----:B------:R-:W-:-:S02]  /*0f50*/  SHF.L.U32 R11, R11, 0x17, RZ ;  /* 0x000000170b0b7819 */ /* 0x000fc400000006ff */
[----:B------:R-:W-:Y:S02]  /*0f60*/  SHF.L.U32 R15, R15, 0x17, RZ ;  /* 0x000000170f0f7819 */ /* 0x000fe400000006ff */
[----:B------:R-:W-:Y:S02]  /*0f70*/  SHF.L.U32 R17, R17, 0x17, RZ ;  /* 0x0000001711117819 */ /* 0x000fe400000006ff */
[----:B------:R-:W-:Y:S02]  /*0f80*/  SHF.L.U32 R10, R19, 0x17, RZ ;  /* 0x00000017130a7819 */ /* 0x000fe400000006ff */
[----:B------:R-:W-:Y:S01]  /*0f90*/  SHF.L.U32 R16, R13, 0x17, RZ ;  /* 0x000000170d107819 */ /* 0x000fe200000006ff */
[----:B0-----:R-:W-:Y:S01]  /*0fa0*/  FMUL R21, R21, R18 ;  /* 0x0000001215157220 */ /* 0x001fe20000400000 */
[----:B--2---:R-:W-:Y:S01]  /*0fb0*/  FMUL R11, R11, R20 ;  /* 0x000000140b0b7220 */ /* 0x004fe20000400000 */
[----:B---3--:R-:W-:Y:S01]  /*0fc0*/  FMUL R15, R15, R14 ;  /* 0x0000000e0f0f7220 */ /* 0x008fe20000400000 */
[----:B----4-:R-:W-:Y:S01]  /*0fd0*/  FMUL R17, R17, R22 ;  /* 0x0000001611117220 */ /* 0x010fe20000400000 */
[----:B-----5:R-:W-:Y:S01]  /*0fe0*/  FMUL R9, R10, R9 ;  /* 0x000000090a097220 */ /* 0x020fe20000400000 */
[----:B------:R-:W-:Y:S01]  /*0ff0*/  FMUL R13, R16, R3 ;  /* 0x00000003100d7220 */ /* 0x000fe20000400000 */
[----:B------:R-:W-:Y:S01]  /*1000*/  FADD R8, R8, R27 ;  /* 0x0000001b08087221 */ /* 0x000fe20000000000 */
[----:B------:R0:W-:Y:S03]  /*1010*/  STG.E desc[UR10][R4.64+-0x10], R12 ;  /* 0xfffff00c04007986 */ /* 0x0001e6000c10190a */
[----:B------:R-:W-:Y:S01]  /*1020*/  FADD R8, R8, R21 ;  /* 0x0000001508087221 */ /* 0x000fe20000000000 */
[----:B------:R0:W-:Y:S04]  /*1030*/  STG.E desc[UR10][R4.64+-0xc], R27 ;  /* 0xfffff41b04007986 */ /* 0x0001e8000c10190a */
[----:B------:R0:W-:Y:S04]  /*1040*/  STG.E desc[UR10][R4.64+-0x8], R21 ;  /* 0xfffff81504007986 */ /* 0x0001e8000c10190a */
[----:B------:R0:W-:Y:S04]  /*1050*/  STG.E desc[UR10][R4.64+-0x4], R11 ;  /* 0xfffffc0b04007986 */ /* 0x0001e8000c10190a */
[----:B------:R0:W-:Y:S04]  /*1060*/  STG.E desc[UR10][R4.64], R15 ;  /* 0x0000000f04007986 */ /* 0x0001e8000c10190a */
[----:B------:R0:W-:Y:S04]  /*1070*/  STG.E desc[UR10][R4.64+0x4], R17 ;  /* 0x0000041104007986 */ /* 0x0001e8000c10190a */
[----:B------:R0:W-:Y:S04]  /*1080*/  STG.E desc[UR10][R4.64+0x8], R9 ;  /* 0x0000080904007986 */ /* 0x0001e8000c10190a */
[----:B------:R0:W-:Y:S01]  /*1090*/  STG.E desc[UR10][R4.64+0xc], R13 ;  /* 0x00000c0d04007986 */ /* 0x0001e2000c10190a */
[----:B------:R-:W-:-:S04]  /*10a0*/  FADD R8, R8, R11 ;  /* 0x0000000b08087221 */ /* 0x000fc80000000000 */
[----:B------:R-:W-:-:S04]  /*10b0*/  FADD R8, R8, R15 ;  /* 0x0000000f08087221 */ /* 0x000fc80000000000 */
[----:B------:R-:W-:-:S04]  /*10c0*/  FADD R8, R8, R17 ;  /* 0x0000001108087221 */ /* 0x000fc80000000000 */
[----:B------:R-:W-:-:S04]  /*10d0*/  FADD R8, R8, R9 ;  /* 0x0000000908087221 */ /* 0x000fc80000000000 */
[----:B------:R-:W-:Y:S01]  /*10e0*/  FADD R3, R8, R13 ;  /* 0x0000000d08037221 */ /* 0x000fe20000000000 */
[----:B0-----:R-:W-:Y:S06]  /*10f0*/  BRA.U UP1, `(.L_x_38) ;  /* 0xfffffff9015c7547 */ /* 0x001fec000b83ffff */
.L_x_37:
        /* <DEDUP_REMOVED lines=13> */
[----:B------:R-:W-:Y:S01]  /*11d0*/  HFMA2 R12, -RZ, RZ, 3.7421875, 0 ;  /* 0x437c0000ff0c7431 */ /* 0x000fe200000001ff */
[----:B------:R-:W-:Y:S01]  /*11e0*/  MOV R16, 0x3bbb989d ;  /* 0x3bbb989d00107802 */ /* 0x000fe20000000f00 */
[----:B------:R-:W-:Y:S01]  /*11f0*/  UIADD3 UR4, UPT, UPT, UR4, 0x4, URZ ;  /* 0x0000000404047890 */ /* 0x000fe2000fffe0ff */
[----:B--2---:R-:W-:-:S04]  /*1200*/  FADD R10, R9, -R0 ;  /* 0x80000000090a7221 */ /* 0x004fc80000000000 */
[----:B------:R-:W-:Y:S01]  /*1210*/  FFMA.SAT R9, R10, R16, 0.5 ;  /* 0x3f0000000a097423 */ /* 0x000fe20000002010 */
[----:B---3--:R-:W-:-:S03]  /*1220*/  FADD R13, R11, -R0 ;  /* 0x800000000b0d7221 */ /* 0x008fc60000000000 */
[----:B------:R-:W-:Y:S01]  /*1230*/  FFMA.RM R6, R9, R12, 12582913 ;  /* 0x4b40000109067423 */ /* 0x000fe2000000400c */
[----:B------:R-:W-:Y:S01]  /*1240*/  FFMA.SAT R15, R13, R16, 0.5 ;  /* 0x3f0000000d0f7423 */ /* 0x000fe20000002010 */
[--C-:B----4-:R-:W-:Y:S02]  /*1250*/  FADD R9, R17, -R0.reuse ;  /* 0x8000000011097221 */ /* 0x110fe40000000000 */
[----:B------:R-:W-:Y:S01]  /*1260*/  FADD R11, R6, -12583039 ;  /* 0xcb40007f060b7421 */ /* 0x000fe20000000000 */
[----:B------:R-:W-:Y:S01]  /*1270*/  FFMA.RM R8, R15, R12, 12582913 ;  /* 0x4b4000010f087423 */ /* 0x000fe2000000400c */
[----:B------:R-:W-:Y:S01]  /*1280*/  FFMA.SAT R15, R9, R16, 0.5 ;  /* 0x3f000000090f7423 */ /* 0x000fe20000002010 */
[----:B-----5:R-:W-:Y:S01]  /*1290*/  FADD R19, R19, -R0 ;  /* 0x8000000013137221 */ /* 0x020fe20000000000 */
[----:B------:R-:W-:Y:S01]  /*12a0*/  FFMA R11, R10, 1.4426950216293334961, -R11 ;  /* 0x3fb8aa3b0a0b7823 */ /* 0x000fe2000000080b */
[----:B------:R-:W-:Y:S01]  /*12b0*/  FADD R14, R8, -12583039 ;  /* 0xcb40007f080e7421 */ /* 0x000fe20000000000 */
[----:B------:R-:W-:-:S02]  /*12c0*/  SHF.L.U32 R6, R6, 0x17, RZ ;  /* 0x0000001706067819 */ /* 0x000fc400000006ff */
[----:B------:R-:W-:Y:S01]  /*12d0*/  FFMA R11, R10, 1.925963033500011079e-08, R11 ;  /* 0x32a570600a0b7823 */ /* 0x000fe2000000000b */
[----:B------:R-:W-:Y:S01]  /*12e0*/  FFMA.RM R10, R15, R12, 12582913 ;  /* 0x4b4000010f0a7423 */ /* 0x000fe2000000400c */
[----:B------:R-:W-:Y:S01]  /*12f0*/  FFMA.SAT R15, R19, R16, 0.5 ;  /* 0x3f000000130f7423 */ /* 0x000fe20000002010 */
[----:B------:R-:W-:Y:S01]  /*1300*/  FFMA R14, R13, 1.4426950216293334961, -R14 ;  /* 0x3fb8aa3b0d0e7823 */ /* 0x000fe2000000080e */
[----:B------:R-:W-:Y:S01]  /*1310*/  SHF.L.U32 R8, R8, 0x17, RZ ;  /* 0x0000001708087819 */ /* 0x000fe200000006ff */
[C---:B------:R-:W-:Y:S01]  /*1320*/  FADD R16, R10.reuse, -12583039 ;  /* 0xcb40007f0a107421 */ /* 0x040fe20000000000 */
[----:B------:R-:W-:Y:S01]  /*1330*/  FFMA.RM R15, R15, R12, 12582913 ;  /* 0x4b4000010f0f7423 */ /* 0x000fe2000000400c */
[----:B------:R-:W-:Y:S01]  /*1340*/  FFMA R14, R13, 1.925963033500011079e-08, R14 ;  /* 0x32a570600d0e7823 */ /* 0x000fe2000000000e */
[----:B------:R-:W0:Y:S01]  /*1350*/  MUFU.EX2 R11, R11 ;  /* 0x0000000b000b7308 */ /* 0x000e220000000800 */
[----:B------:R-:W-:Y:S01]  /*1360*/  FFMA R16, R9, 1.4426950216293334961, -R16 ;  /* 0x3fb8aa3b09107823 */ /* 0x000fe20000000810 */
[----:B------:R-:W-:Y:S01]  /*1370*/  FADD R12, R15, -12583039 ;  /* 0xcb40007f0f0c7421 */ /* 0x000fe20000000000 */
[----:B------:R-:W-:-:S02]  /*1380*/  SHF.L.U32 R10, R10, 0x17, RZ ;  /* 0x000000170a0a7819 */ /* 0x000fc400000006ff */
[----:B------:R-:W-:Y:S01]  /*1390*/  FFMA R16, R9, 1.925963033500011079e-08, R16 ;  /* 0x32a5706009107823 */ /* 0x000fe20000000010 */
[----:B------:R-:W-:Y:S01]  /*13a0*/  FFMA R12, R19, 1.4426950216293334961, -R12 ;  /* 0x3fb8aa3b130c7823 */ /* 0x000fe2000000080c */
[----:B------:R-:W-:Y:S01]  /*13b0*/  SHF.L.U32 R15, R15, 0x17, RZ ;  /* 0x000000170f0f7819 */ /* 0x000fe200000006ff */
[----:B------:R-:W1:Y:S02]  /*13c0*/  MUFU.EX2 R13, R14 ;  /* 0x0000000e000d7308 */ /* 0x000e640000000800 */
[----:B------:R-:W-:-:S06]  /*13d0*/  FFMA R12, R19, 1.925963033500011079e-08, R12 ;  /* 0x32a57060130c7823 */ /* 0x000fcc000000000c */
[----:B------:R-:W2:Y:S01]  /*13e0*/  MUFU.EX2 R9, R16 ;  /* 0x0000001000097308 */ /* 0x000ea20000000800 */
[----:B0-----:R-:W-:-:S04]  /*13f0*/  FMUL R6, R6, R11 ;  /* 0x0000000b06067220 */ /* 0x001fc80000400000 */
[----:B------:R-:W-:Y:S01]  /*1400*/  FADD R3, R3, R6 ;  /* 0x0000000603037221 */ /* 0x000fe20000000000 */
[----:B------:R0:W-:Y:S02]  /*1410*/  STG.E desc[UR10][R4.64], R6 ;  /* 0x0000000604007986 */ /* 0x0001e4000c10190a */
[----:B------:R-:W3:Y:S01]  /*1420*/  MUFU.EX2 R12, R12 ;  /* 0x0000000c000c7308 */ /* 0x000ee20000000800 */
[----:B-1----:R-:W-:-:S04]  /*1430*/  FMUL R8, R8, R13 ;  /* 0x0000000d08087220 */ /* 0x002fc80000400000 */
[----:B------:R-:W-:Y:S01]  /*1440*/  FADD R3, R3, R8 ;  /* 0x0000000803037221 */ /* 0x000fe20000000000 */
[----:B------:R0:W-:Y:S01]  /*1450*/  STG.E desc[UR10][R4.64+0x4], R8 ;  /* 0x0000040804007986 */ /* 0x0001e2000c10190a */
[----:B--2---:R-:W-:-:S04]  /*1460*/  FMUL R9, R10, R9 ;  /* 0x000000090a097220 */ /* 0x004fc80000400000 */
[----:B------:R-:W-:Y:S01]  /*1470*/  FADD R3, R3, R9 ;  /* 0x0000000903037221 */ /* 0x000fe20000000000 */
[----:B------:R0:W-:Y:S01]  /*1480*/  STG.E desc[UR10][R4.64+0x8], R9 ;  /* 0x0000080904007986 */ /* 0x0001e2000c10190a */
[----:B---3--:R-:W-:-:S04]  /*1490*/  FMUL R15, R15, R12 ;  /* 0x0000000c0f0f7220 */ /* 0x008fc80000400000 */
[----:B------:R-:W-:Y:S01]  /*14a0*/  FADD R3, R3, R15 ;  /* 0x0000000f03037221 */ /* 0x000fe20000000000 */
[----:B------:R0:W-:Y:S06]  /*14b0*/  STG.E desc[UR10][R4.64+0xc], R15 ;  /* 0x00000c0f04007986 */ /* 0x0001ec000c10190a */
.L_x_39:
[----:B------:R-:W-:Y:S05]  /*14c0*/  BRA.U !UP1, `(.L_x_36) ;  /* 0x0000000109d07547 */ /* 0x000fea000b800000 */
[----:B------:R-:W-:Y:S02]  /*14d0*/  UISETP.NE.AND UP0, UPT, UR6, 0x1, UPT ;  /* 0x000000010600788c */ /* 0x000fe4000bf05270 */
[----:B------:R-:W-:-:S04]  /*14e0*/  ULOP3.LUT UR5, UR5, 0x1, URZ, 0xc0, !UPT ;  /* 0x0000000105057892 */ /* 0x000fc8000f8ec0ff */
[----:B------:R-:W-:-:S03]  /*14f0*/  UISETP.NE.U32.AND UP1, UPT, UR5, 0x1, UPT ;  /* 0x000000010500788c */ /* 0x000fc6000bf25070 */
[----:B------:R-:W-:Y:S08]  /*1500*/  BRA.U !UP0, `(.L_x_40) ;  /* 0x0000000108787547 */ /* 0x000ff0000b800000 */
[----:B0-----:R-:W0:Y:S01]  /*1510*/  LDC.64 R4, c[0x0][0x380] ;  /* 0x0000e000ff047b82 */ /* 0x001e220000000a00 */
[----:B------:R-:W-:-:S05]  /*1520*/  IADD3 R9, PT, PT, R7, UR4, RZ ;  /* 0x0000000407097c10 */ /* 0x000fca000fffe0ff */
[----:B0-----:R-:W-:-:S05]  /*1530*/  IMAD.WIDE R4, R9, 0x4, R4 ;  /* 0x0000000409047825 */ /* 0x001fca00078e0204 */
[----:B------:R-:W2:Y:S04]  /*1540*/  LDG.E R9, desc[UR10][R4.64] ;  /* 0x0000000a04097981 */ /* 0x000ea8000c1e1900 */
[----:B------:R-:W3:Y:S01]  /*1550*/  LDG.E R11, desc[UR10][R4.64+0x4] ;  /* 0x0000040a040b7981 */ /* 0x000ee2000c1e1900 */
[----:B------:R-:W-:Y:S01]  /*1560*/  MOV R10, 0x3bbb989d ;  /* 0x3bbb989d000a7802 */ /* 0x000fe20000000f00 */
[----:B------:R-:W-:Y:S01]  /*1570*/  HFMA2 R13, -RZ, RZ, 3.7421875, 0 ;  /* 0x437c0000ff0d7431 */ /* 0x000fe200000001ff */
[----:B------:R-:W-:Y:S01]  /*1580*/  UIADD3 UR4, UPT, UPT, UR4, 0x2, URZ ;  /* 0x0000000204047890 */ /* 0x000fe2000fffe0ff */
[--C-:B--2---:R-:W-:Y:S01]  /*1590*/  FADD R9, R9, -R0.reuse ;  /* 0x8000000009097221 */ /* 0x104fe20000000000 */
[----:B---3--:R-:W-:-:S03]  /*15a0*/  FADD R11, R11, -R0 ;  /* 0x800000000b0b7221 */ /* 0x008fc60000000000 */
[-C--:B------:R-:W-:Y:S01]  /*15b0*/  FFMA.SAT R6, R9, R10.reuse, 0.5 ;  /* 0x3f00000009067423 */ /* 0x080fe2000000200a */
[----:B------:R-:W-:-:S03]  /*15c0*/  FFMA.SAT R10, R11, R10, 0.5 ;  /* 0x3f0000000b0a7423 */ /* 0x000fc6000000200a */
[-C--:B------:R-:W-:Y:S01]  /*15d0*/  FFMA.RM R6, R6, R13.reuse, 12582913 ;  /* 0x4b40000106067423 */ /* 0x080fe2000000400d */
[----:B------:R-:W-:-:S03]  /*15e0*/  FFMA.RM R10, R10, R13, 12582913 ;  /* 0x4b4000010a0a7423 */ /* 0x000fc6000000400d */
[C---:B------:R-:W-:Y:S01]  /*15f0*/  FADD R8, R6.reuse, -12583039 ;  /* 0xcb40007f06087421 */ /* 0x040fe20000000000 */
[----:B------:R-:W-:Y:S01]  /*1600*/  SHF.L.U32 R6, R6, 0x17, RZ ;  /* 0x0000001706067819 */ /* 0x000fe200000006ff */
[C---:B------:R-:W-:Y:S02]  /*1610*/  FADD R12, R10.reuse, -12583039 ;  /* 0xcb40007f0a0c7421 */ /* 0x040fe40000000000 */
[----:B------:R-:W-:Y:S01]  /*1620*/  FFMA R8, R9, 1.4426950216293334961, -R8 ;  /* 0x3fb8aa3b09087823 */ /* 0x000fe20000000808 */
[----:B------:R-:W-:Y:S01]  /*1630*/  SHF.L.U32 R10, R10, 0x17, RZ ;  /* 0x000000170a0a7819 */ /* 0x000fe200000006ff */
[----:B------:R-:W-:Y:S02]  /*1640*/  FFMA R12, R11, 1.4426950216293334961, -R12 ;  /* 0x3fb8aa3b0b0c7823 */ /* 0x000fe4000000080c */
[----:B------:R-:W-:Y:S02]  /*1650*/  FFMA R8, R9, 1.925963033500011079e-08, R8 ;  /* 0x32a5706009087823 */ /* 0x000fe40000000008 */
[----:B------:R-:W-:-:S02]  /*1660*/  FFMA R12, R11, 1.925963033500011079e-08, R12 ;  /* 0x32a570600b0c7823 */ /* 0x000fc4000000000c */
[----:B------:R-:W0:Y:S08]  /*1670*/  MUFU.EX2 R9, R8 ;  /* 0x0000000800097308 */ /* 0x000e300000000800 */
[----:B------:R-:W1:Y:S01]  /*1680*/  MUFU.EX2 R11, R12 ;  /* 0x0000000c000b7308 */ /* 0x000e620000000800 */
[----:B0-----:R-:W-:-:S04]  /*1690*/  FMUL R6, R6, R9 ;  /* 0x0000000906067220 */ /* 0x001fc80000400000 */
[----:B------:R-:W-:Y:S01]  /*16a0*/  FADD R3, R3, R6 ;  /* 0x0000000603037221 */ /* 0x000fe20000000000 */
[----:B------:R2:W-:Y:S01]  /*16b0*/  STG.E desc[UR10][R4.64], R6 ;  /* 0x0000000604007986 */ /* 0x0005e2000c10190a */
[----:B-1----:R-:W-:-:S04]  /*16c0*/  FMUL R10, R10, R11 ;  /* 0x0000000b0a0a7220 */ /* 0x002fc80000400000 */
[----:B------:R-:W-:Y:S01]  /*16d0*/  FADD R3, R3, R10 ;  /* 0x0000000a03037221 */ /* 0x000fe20000000000 */
[----:B------:R2:W-:Y:S06]  /*16e0*/  STG.E desc[UR10][R4.64+0x4], R10 ;  /* 0x0000040a04007986 */ /* 0x0005ec000c10190a */
.L_x_40:
[----:B------:R-:W-:Y:S05]  /*16f0*/  BRA.U UP1, `(.L_x_36) ;  /* 0x0000000101447547 */ /* 0x000fea000b800000 */
[----:B0-2---:R-:W0:Y:S01]  /*1700*/  LDC.64 R4, c[0x0][0x380] ;  /* 0x0000e000ff047b82 */ /* 0x005e220000000a00 */
[----:B------:R-:W-:-:S05]  /*1710*/  IADD3 R7, PT, PT, R7, UR4, RZ ;  /* 0x0000000407077c10 */ /* 0x000fca000fffe0ff */
[----:B0-----:R-:W-:-:S05]  /*1720*/  IMAD.WIDE R4, R7, 0x4, R4 ;  /* 0x0000000407047825 */ /* 0x001fca00078e0204 */
[----:B------:R-:W2:Y:S01]  /*1730*/  LDG.E R7, desc[UR10][R4.64] ;  /* 0x0000000a04077981 */ /* 0x000ea2000c1e1900 */
[----:B------:R-:W-:Y:S01]  /*1740*/  HFMA2 R9, -RZ, RZ, 3.7421875, 0 ;  /* 0x437c0000ff097431 */ /* 0x000fe200000001ff */
[----:B------:R-:W-:Y:S01]  /*1750*/  MOV R6, 0x3bbb989d ;  /* 0x3bbb989d00067802 */ /* 0x000fe20000000f00 */
[----:B--2---:R-:W-:-:S04]  /*1760*/  FADD R7, R7, -R0 ;  /* 0x8000000007077221 */ /* 0x004fc80000000000 */
[----:B------:R-:W-:-:S04]  /*1770*/  FFMA.SAT R0, R7, R6, 0.5 ;  /* 0x3f00000007007423 */ /* 0x000fc80000002006 */
[----:B------:R-:W-:-:S04]  /*1780*/  FFMA.RM R0, R0, R9, 12582913 ;  /* 0x4b40000100007423 */ /* 0x000fc80000004009 */
[C---:B------:R-:W-:Y:S01]  /*1790*/  FADD R6, R0.reuse, -12583039 ;  /* 0xcb40007f00067421 */ /* 0x040fe20000000000 */
[----:B------:R-:W-:-:S03]  /*17a0*/  SHF.L.U32 R0, R0, 0x17, RZ ;  /* 0x0000001700007819 */ /* 0x000fc600000006ff */
[----:B------:R-:W-:-:S04]  /*17b0*/  FFMA R6, R7, 1.4426950216293334961, -R6 ;  /* 0x3fb8aa3b07067823 */ /* 0x000fc80000000806 */
[----:B------:R-:W-:-:S04]  /*17c0*/  FFMA R6, R7, 1.925963033500011079e-08, R6 ;  /* 0x32a5706007067823 */ /* 0x000fc80000000006 */
[----:B------:R-:W0:Y:S02]  /*17d0*/  MUFU.EX2 R7, R6 ;  /* 0x0000000600077308 */ /* 0x000e240000000800 */
[----:B0-----:R-:W-:-:S04]  /*17e0*/  FMUL R0, R0, R7 ;  /* 0x0000000700007220 */ /* 0x001fc80000400000 */
[----:B------:R-:W-:Y:S01]  /*17f0*/  FADD R3, R3, R0 ;  /* 0x0000000003037221 */ /* 0x000fe20000000000 */
[----:B------:R1:W-:Y:S06]  /*1800*/  STG.E desc[UR10][R4.64], R0 ;  /* 0x0000000004007986 */ /* 0x0003ec000c10190a */
.L_x_36:
[----:B012---:R-:W0:Y:S02]  /*1810*/  LDC R5, c[0x0][0x38c] ;  /* 0x0000e300ff057b82 */ /* 0x007e240000000800 */
[----:B0-----:R-:W-:-:S13]  /*1820*/  ISETP.GE.AND P0, PT, R5, 0x1, PT ;  /* 0x000000010500780c */ /* 0x001fda0003f06270 */
[----:B------:R-:W-:Y:S05]  /*1830*/  @!P0 EXIT ;  /* 0x000000000000894d */ /* 0x000fea0003800000 */
[C---:B------:R-:W-:Y:S01]  /*1840*/  ISETP.GE.U32.AND P0, PT, R5.reuse, 0x10, PT ;  /* 0x000000100500780c */ /* 0x040fe20003f06070 */
[----:B------:R-:W-:Y:S01]  /*1850*/  IMAD R2, R2, R5, RZ ;  /* 0x0000000502027224 */ /* 0x000fe200078e02ff */
[----:B------:R-:W-:Y:S02]  /*1860*/  LOP3.LUT R11, R5, 0xf, RZ, 0xc0, !PT ;  /* 0x0000000f050b7812 */ /* 0x000fe400078ec0ff */
[----:B------:R-:W-:-:S09]  /*1870*/  MOV R7, RZ ;  /* 0x000000ff00077202 */ /* 0x000fd20000000f00 */
[----:B------:R-:W-:Y:S05]  /*1880*/  @!P0 BRA `(.L_x_41) ;  /* 0x0000001000108947 */ /* 0x000fea0003800000 */
[----:B------:R-:W0:Y:S01]  /*1890*/  LDCU.64 UR4, c[0x0][0x380] ;  /* 0x00007000ff0477ac */ /* 0x000e220008000a00 */
[----:B------:R-:W-:Y:S02]  /*18a0*/  LOP3.LUT R7, R5, 0x7ffffff0, RZ, 0xc0, !PT ;  /* 0x7ffffff005077812 */ /* 0x000fe400078ec0ff */
[----:B------:R-:W-:Y:S02]  /*18b0*/  MOV R6, R2 ;  /* 0x0000000200067202 */ /* 0x000fe40000000f00 */
[----:B------:R-:W-:Y:S01]  /*18c0*/  IADD3 R8, PT, PT, -R7, RZ, RZ ;  /* 0x000000ff07087210 */ /* 0x000fe20007ffe1ff */
[----:B0-----:R-:W-:-:S04]  /*18d0*/  UIADD3 UR4, UP0, UPT, UR4, 0x20, URZ ;  /* 0x0000002004047890 */ /* 0x001fc8000ff1e0ff */
[----:B------:R-:W-:-:S12]  /*18e0*/  UIADD3.X UR5, UPT, UPT, URZ, UR5, URZ, UP0, !UPT ;  /* 0x00000005ff057290 */ /* 0x000fd800087fe4ff */
.L_x_74:
[----:B0-----:R-:W-:Y:S02]  /*18f0*/  MOV R4, UR4 ;  /* 0x0000000400047c02 */ /* 0x001fe40008000f00 */
[----:B------:R-:W-:-:S03]  /*1900*/  MOV R5, UR5 ;  /* 0x0000000500057c02 */ /* 0x000fc60008000f00 */
[----:B------:R-:W-:-:S05]  /*1910*/  IMAD.WIDE R4, R6, 0x4, R4 ;  /* 0x0000000406047825 */ /* 0x000fca00078e0204 */
[----:B------:R-:W2:Y:S01]  /*1920*/  LDG.E R0, desc[UR10][R4.64+-0x20] ;  /* 0xffffe00a04007981 */ /* 0x000ea2000c1e1900 */
[----:B------:R-:W0:Y:S01]  /*1930*/  MUFU.RCP R10, R3 ;  /* 0x00000003000a7308 */ /* 0x000e220000001000 */
[----:B------:R-:W-:Y:S01]  /*1940*/  IADD3 R8, PT, PT, R8, 0x10, RZ ;  /* 0x0000001008087810 */ /* 0x000fe20007ffe0ff */
[----:B------:R-:W-:Y:S03]  /*1950*/  BSSY.RECONVERGENT B2, `(.L_x_42) ;  /* 0x000000b000027945 */ /* 0x000fe60003800200 */
[----:B------:R-:W-:Y:S01]  /*1960*/  ISETP.NE.AND P2, PT, R8, RZ, PT ;  /* 0x000000ff0800720c */ /* 0x000fe20003f45270 */
[----:B0-----:R-:W-:-:S04]  /*1970*/  FFMA R9, R10, -R3, 1 ;  /* 0x3f8000000a097423 */ /* 0x001fc80000000803 */
[----:B------:R-:W-:Y:S01]  /*1980*/  FFMA R9, R10, R9, R10 ;  /* 0x000000090a097223 */ /* 0x000fe2000000000a */
[----:B--2---:R-:W0:Y:S03]  /*1990*/  FCHK P0, R0, R3 ;  /* 0x0000000300007302 */ /* 0x004e260000000000 */
[----:B------:R-:W-:-:S04]  /*19a0*/  FFMA R10, R0, R9, RZ ;  /* 0x00000009000a7223 */ /* 0x000fc800000000ff */
[----:B------:R-:W-:-:S04]  /*19b0*/  FFMA R12, R10, -R3, R0 ;  /* 0x800000030a0c7223 */ /* 0x000fc80000000000 */
[----:B------:R-:W-:Y:S01]  /*19c0*/  FFMA R9, R9, R12, R10 ;  /* 0x0000000c09097223 */ /* 0x000fe2000000000a */
[----:B0-----:R-:W-:Y:S06]  /*19d0*/  @!P0 BRA `(.L_x_43) ;  /* 0x0000000000088947 */ /* 0x001fec0003800000 */
[----:B------:R-:W-:-:S07]  /*19e0*/  MOV R12, 0x1a00 ;  /* 0x00001a00000c7802 */ /* 0x000fce0000000f00 */
[----:B------:R-:W-:Y:S05]  /*19f0*/  CALL.REL.NOINC `($__internal_1_$__cuda_sm3x_div_rn_noftz_f32_slowpath) ;  /* 0x0000001c00547944 */ /* 0x000fea0003c00000 */
.L_x_43:
[----:B------:R-:W-:Y:S05]  /*1a00*/  BSYNC.RECONVERGENT B2 ;  /* 0x0000000000027941 */ /* 0x000fea0003800200 */
.L_x_42:
[----:B------:R-:W2:Y:S01]  /*1a10*/  LDG.E R15, desc[UR10][R4.64+-0x1c] ;  /* 0xffffe40a040f7981 */ /* 0x000ea2000c1e1900 */
[----:B------:R-:W0:Y:S01]  /*1a20*/  MUFU.RCP R0, R3 ;  /* 0x0000000300007308 */ /* 0x000e220000001000 */
[----:B------:R-:W-:Y:S02]  /*1a30*/  BSSY.RECONVERGENT B2, `(.L_x_44) ;  /* 0x000000d000027945 */ /* 0x000fe40003800200 */
[----:B------:R1:W-:Y:S01]  /*1a40*/  STG.E desc[UR10][R4.64+-0x20], R9 ;  /* 0xffffe00904007986 */ /* 0x0003e2000c10190a */
[----:B0-----:R-:W-:-:S04]  /*1a50*/  FFMA R13, R0, -R3, 1 ;  /* 0x3f800000000d7423 */ /* 0x001fc80000000803 */
[----:B------:R-:W-:Y:S01]  /*1a60*/  FFMA R0, R0, R13, R0 ;  /* 0x0000000d00007223 */ /* 0x000fe20000000000 */
[----:B--2---:R-:W0:Y:S03]  /*1a70*/  FCHK P0, R15, R3 ;  /* 0x000000030f007302 */ /* 0x004e260000000000 */
[----:B------:R-:W-:-:S04]  /*1a80*/  FFMA R10, R0, R15, RZ ;  /* 0x0000000f000a7223 */ /* 0x000fc800000000ff */
[----:B------:R-:W-:-:S04]  /*1a90*/  FFMA R13, R10, -R3, R15 ;  /* 0x800000030a0d7223 */ /* 0x000fc8000000000f */
[----:B------:R-:W-:Y:S01]  /*1aa0*/  FFMA R13, R0, R13, R10 ;  /* 0x0000000d000d7223 */ /* 0x000fe2000000000a */
[----:B01----:R-:W-:Y:S06]  /*1ab0*/  @!P0 BRA `(.L_x_45) ;  /* 0x0000000000108947 */ /* 0x003fec0003800000 */
[----:B------:R-:W-:Y:S02]  /*1ac0*/  MOV R0, R15 ;  /* 0x0000000f00007202 */ /* 0x000fe40000000f00 */
[----:B------:R-:W-:-:S07]  /*1ad0*/  MOV R12, 0x1af0 ;  /* 0x00001af0000c7802 */ /* 0x000fce0000000f00 */
[----:B------:R-:W-:Y:S05]  /*1ae0*/  CALL.REL.NOINC `($__internal_1_$__cuda_sm3x_div_rn_noftz_f32_slowpath) ;  /* 0x0000001c00187944 */ /* 0x000fea0003c00000 */
[----:B------:R-:W-:-:S07]  /*1af0*/  MOV R13, R9 ;  /* 0x00000009000d7202 */ /* 0x000fce0000000f00 */
.L_x_45:
[----:B------:R-:W-:Y:S05]  /*1b00*/  BSYNC.RECONVERGENT B2 ;  /* 0x0000000000027941 */ /* 0x000fea0003800200 */
.L_x_44:
        /* <DEDUP_REMOVED lines=14> */
.L_x_47:
[----:B------:R-:W-:Y:S05]  /*1bf0*/  BSYNC.RECONVERGENT B2 ;  /* 0x0000000000027941 */ /* 0x000fea0003800200 */
.L_x_46:
        /* <DEDUP_REMOVED lines=15> */
.L_x_49:
[----:B------:R-:W-:Y:S05]  /*1cf0*/  BSYNC.RECONVERGENT B2 ;  /* 0x0000000000027941 */ /* 0x000fea0003800200 */
.L_x_48:
        /* <DEDUP_REMOVED lines=14> */
.L_x_51:
[----:B------:R-:W-:Y:S05]  /*1de0*/  BSYNC.RECONVERGENT B2 ;  /* 0x0000000000027941 */ /* 0x000fea0003800200 */
.L_x_50:
        /* <DEDUP_REMOVED lines=15> */
.L_x_53:
[----:B------:R-:W-:Y:S05]  /*1ee0*/  BSYNC.RECONVERGENT B2 ;  /* 0x0000000000027941 */ /* 0x000fea0003800200 */
.L_x_52:
        /* <DEDUP_REMOVED lines=14> */
.L_x_55:
[----:B------:R-:W-:Y:S05]  /*1fd0*/  BSYNC.RECONVERGENT B2 ;  /* 0x0000000000027941 */ /* 0x000fea0003800200 */
.L_x_54:
        /* <DEDUP_REMOVED lines=15> */
.L_x_57:
[----:B------:R-:W-:Y:S05]  /*20d0*/  BSYNC.RECONVERGENT B2 ;  /* 0x0000000000027941 */ /* 0x000fea0003800200 */
.L_x_56:
        /* <DEDUP_REMOVED lines=14> */
.L_x_59:
[----:B------:R-:W-:Y:S05]  /*21c0*/  BSYNC.RECONVERGENT B2 ;  /* 0x0000000000027941 */ /* 0x000fea0003800200 */
.L_x_58:
        /* <DEDUP_REMOVED lines=15> */
.L_x_61:
[----:B------:R-:W-:Y:S05]  /*22c0*/  BSYNC.RECONVERGENT B2 ;  /* 0x0000000000027941 */ /* 0x000fea0003800200 */
.L_x_60:
        /* <DEDUP_REMOVED lines=14> */
.L_x_63:
[----:B------:R-:W-:Y:S05]  /*23b0*/  BSYNC.RECONVERGENT B2 ;  /* 0x0000000000027941 */ /* 0x000fea0003800200 */
.L_x_62:
        /* <DEDUP_REMOVED lines=15> */
.L_x_65:
[----:B------:R-:W-:Y:S05]  /*24b0*/  BSYNC.RECONVERGENT B2 ;  /* 0x0000000000027941 */ /* 0x000fea0003800200 */
.L_x_64:
        /* <DEDUP_REMOVED lines=14> */
.L_x_67:
[----:B------:R-:W-:Y:S05]  /*25a0*/  BSYNC.RECONVERGENT B2 ;  /* 0x0000000000027941 */ /* 0x000fea0003800200 */
.L_x_66:
        /* <DEDUP_REMOVED lines=15> */
.L_x_69:
[----:B------:R-:W-:Y:S05]  /*26a0*/  BSYNC.RECONVERGENT B2 ;  /* 0x0000000000027941 */ /* 0x000fea0003800200 */
.L_x_68:
        /* <DEDUP_REMOVED lines=14> */
.L_x_71:
[----:B------:R-:W-:Y:S05]  /*2790*/  BSYNC.RECONVERGENT B2 ;  /* 0x0000000000027941 */ /* 0x000fea0003800200 */
.L_x_70:
        /* <DEDUP_REMOVED lines=15> */
.L_x_73:
[----:B------:R-:W-:Y:S05]  /*2890*/  BSYNC.RECONVERGENT B2 ;  /* 0x0000000000027941 */ /* 0x000fea0003800200 */
.L_x_72:
[----:B------:R0:W-:Y:S01]  /*28a0*/  STG.E desc[UR10][R4.64+0x1c], R13 ;  /* 0x00001c0d04007986 */ /* 0x0001e2000c10190a */
[----:B------:R-:W-:Y:S01]  /*28b0*/  IADD3 R6, PT, PT, R6, 0x10, RZ ;  /* 0x0000001006067810 */ /* 0x000fe20007ffe0ff */
[----:B------:R-:W-:Y:S06]  /*28c0*/  @P2 BRA `(.L_x_74) ;  /* 0xfffffff000082947 */ /* 0x000fec000383ffff */
.L_x_41:
[----:B------:R-:W-:-:S13]  /*28d0*/  ISETP.NE.AND P0, PT, R11, RZ, PT ;  /* 0x000000ff0b00720c */ /* 0x000fda0003f05270 */
[----:B------:R-:W-:Y:S05]  /*28e0*/  @!P0 EXIT ;  /* 0x000000000000894d */ /* 0x000fea0003800000 */
[----:B------:R-:W1:Y:S01]  /*28f0*/  LDCU UR4, c[0x0][0x38c] ;  /* 0x00007180ff0477ac */ /* 0x000e620008000800 */
[----:B------:R-:W-:Y:S01]  /*2900*/  ISETP.GE.U32.AND P0, PT, R11, 0x8, PT ;  /* 0x000000080b00780c */ /* 0x000fe20003f06070 */
[----:B-1----:R-:W-:-:S12]  /*2910*/  ULOP3.LUT UR4, UR4, 0x7, URZ, 0xc0, !UPT ;  /* 0x0000000704047892 */ /* 0x002fd8000f8ec0ff */
[----:B------:R-:W-:Y:S05]  /*2920*/  @!P0 BRA `(.L_x_75) ;  /* 0x0000000800008947 */ /* 0x000fea0003800000 */
[----:B0-----:R-:W0:Y:S01]  /*2930*/  LDC.64 R4, c[0x0][0x380] ;  /* 0x0000e000ff047b82 */ /* 0x001e220000000a00 */
[----:B------:R-:W-:-:S05]  /*2940*/  IADD3 R9, PT, PT, R2, R7, RZ ;  /* 0x0000000702097210 */ /* 0x000fca0007ffe0ff */
[----:B0-----:R-:W-:-:S05]  /*2950*/  IMAD.WIDE R4, R9, 0x4, R4 ;  /* 0x0000000409047825 */ /* 0x001fca00078e0204 */
[----:B------:R-:W2:Y:S01]  /*2960*/  LDG.E R11, desc[UR10][R4.64] ;  /* 0x0000000a040b7981 */ /* 0x000ea2000c1e1900 */
[----:B------:R-:W0:Y:S01]  /*2970*/  MUFU.RCP R0, R3 ;  /* 0x0000000300007308 */ /* 0x000e220000001000 */
[----:B------:R-:W-:Y:S01]  /*2980*/  BSSY.RECONVERGENT B2, `(.L_x_76) ;  /* 0x000000b000027945 */ /* 0x000fe20003800200 */
[----:B0-----:R-:W-:-:S04]  /*2990*/  FFMA R9, R0, -R3, 1 ;  /* 0x3f80000000097423 */ /* 0x001fc80000000803 */
[----:B------:R-:W-:Y:S02]  /*29a0*/  FFMA R0, R0, R9, R0 ;  /* 0x0000000900007223 */ /* 0x000fe40000000000 */
[----:B--2---:R-:W0:Y:S02]  /*29b0*/  FCHK P0, R11, R3 ;  /* 0x000000030b007302 */ /* 0x004e240000000000 */
[----:B------:R-:W-:-:S04]  /*29c0*/  FFMA R6, R0, R11, RZ ;  /* 0x0000000b00067223 */ /* 0x000fc800000000ff */
[----:B------:R-:W-:-:S04]  /*29d0*/  FFMA R9, R6, -R3, R11 ;  /* 0x8000000306097223 */ /* 0x000fc8000000000b */
[----:B------:R-:W-:Y:S01]  /*29e0*/  FFMA R9, R0, R9, R6 ;  /* 0x0000000900097223 */ /* 0x000fe20000000006 */
[----:B0-----:R-:W-:Y:S06]  /*29f0*/  @!P0 BRA `(.L_x_77) ;  /* 0x00000000000c8947 */ /* 0x001fec0003800000 */
[----:B------:R-:W-:Y:S02]  /*2a00*/  MOV R0, R11 ;  /* 0x0000000b00007202 */ /* 0x000fe40000000f00 */
[----:B------:R-:W-:-:S07]  /*2a10*/  MOV R12, 0x2a30 ;  /* 0x00002a30000c7802 */ /* 0x000fce0000000f00 */
[----:B------:R-:W-:Y:S05]  /*2a20*/  CALL.REL.NOINC `($__internal_1_$__cuda_sm3x_div_rn_noftz_f32_slowpath) ;  /* 0x0000000c00487944 */ /* 0x000fea0003c00000 */
.L_x_77:
[----:B------:R-:W-:Y:S05]  /*2a30*/  BSYNC.RECONVERGENT B2 ;  /* 0x0000000000027941 */ /* 0x000fea0003800200 */
.L_x_76:
        /* <DEDUP_REMOVED lines=15> */
.L_x_79:
[----:B------:R-:W-:Y:S05]  /*2b30*/  BSYNC.RECONVERGENT B2 ;  /* 0x0000000000027941 */ /* 0x000fea0003800200 */
.L_x_78:
        /* <DEDUP_REMOVED lines=14> */
.L_x_81:
[----:B------:R-:W-:Y:S05]  /*2c20*/  BSYNC.RECONVERGENT B2 ;  /* 0x0000000000027941 */ /* 0x000fea0003800200 */
.L_x_80:
        /* <DEDUP_REMOVED lines=15> */
.L_x_83:
[----:B------:R-:W-:Y:S05]  /*2d20*/  BSYNC.RECONVERGENT B2 ;  /* 0x0000000000027941 */ /* 0x000fea0003800200 */
.L_x_82:
        /* <DEDUP_REMOVED lines=14> */
.L_x_85:
[----:B------:R-:W-:Y:S05]  /*2e10*/  BSYNC.RECONVERGENT B2 ;  /* 0x0000000000027941 */ /* 0x000fea0003800200 */
.L_x_84:
        /* <DEDUP_REMOVED lines=15> */
.L_x_87:
[----:B------:R-:W-:Y:S05]  /*2f10*/  BSYNC.RECONVERGENT B2 ;  /* 0x0000000000027941 */ /* 0x000fea0003800200 */
.L_x_86:
        /* <DEDUP_REMOVED lines=14> */
.L_x_89:
[----:B------:R-:W-:Y:S05]  /*3000*/  BSYNC.RECONVERGENT B2 ;  /* 0x0000000000027941 */ /* 0x000fea0003800200 */
.L_x_88:
        /* <DEDUP_REMOVED lines=15> */
.L_x_91:
[----:B------:R-:W-:Y:S05]  /*3100*/  BSYNC.RECONVERGENT B2 ;  /* 0x0000000000027941 */ /* 0x000fea0003800200 */
.L_x_90:
[----:B------:R1:W-:Y:S01]  /*3110*/  STG.E desc[UR10][R4.64+0x1c], R11 ;  /* 0x00001c0b04007986 */ /* 0x0003e2000c10190a */
[----:B------:R-:W-:-:S07]  /*3120*/  IADD3 R7, PT, PT, R7, 0x8, RZ ;  /* 0x0000000807077810 */ /* 0x000fce0007ffe0ff */
.L_x_75:
[----:B------:R-:W-:-:S13]  /*3130*/  ISETP.NE.AND P0, PT, RZ, UR4, PT ;  /* 0x00000004ff007c0c */ /* 0x000fda000bf05270 */
[----:B------:R-:W-:Y:S05]  /*3140*/  @!P0 EXIT ;  /* 0x000000000000894d */ /* 0x000fea0003800000 */
[----:B------:R-:W2:Y:S01]  /*3150*/  LDCU UR5, c[0x0][0x38c] ;  /* 0x00007180ff0577ac */ /* 0x000ea20008000800 */
[----:B------:R-:W-:Y:S02]  /*3160*/  UISETP.GE.U32.AND UP0, UPT, UR4, 0x4, UPT ;  /* 0x000000040400788c */ /* 0x000fe4000bf06070 */
[----:B--2---:R-:W-:-:S07]  /*3170*/  ULOP3.LUT UR5, UR5, 0x3, URZ, 0xc0, !UPT ;  /* 0x0000000305057892 */ /* 0x004fce000f8ec0ff */
[----:B------:R-:W-:Y:S05]  /*3180*/  BRA.U !UP0, `(.L_x_92) ;  /* 0x0000000508087547 */ /* 0x000fea000b800000 */
[----:B01----:R-:W0:Y:S01]  /*3190*/  LDC.64 R4, c[0x0][0x380] ;  /* 0x0000e000ff047b82 */ /* 0x003e220000000a00 */
        /* <DEDUP_REMOVED lines=15> */
.L_x_94:
[----:B------:R-:W-:Y:S05]  /*3290*/  BSYNC.RECONVERGENT B2 ;  /* 0x0000000000027941 */ /* 0x000fea0003800200 */
.L_x_93:
        /* <DEDUP_REMOVED lines=15> */
.L_x_96:
[----:B------:R-:W-:Y:S05]  /*3390*/  BSYNC.RECONVERGENT B2 ;  /* 0x0000000000027941 */ /* 0x000fea0003800200 */
.L_x_95:
        /* <DEDUP_REMOVED lines=14> */
.L_x_98:
[----:B------:R-:W-:Y:S05]  /*3480*/  BSYNC.RECONVERGENT B2 ;  /* 0x0000000000027941 */ /* 0x000fea0003800200 */
.L_x_97:
        /* <DEDUP_REMOVED lines=15> */
.L_x_100:
[----:B------:R-:W-:Y:S05]  /*3580*/  BSYNC.RECONVERGENT B2 ;  /* 0x0000000000027941 */ /* 0x000fea0003800200 */
.L_x_99:
[----:B------:R2:W-:Y:S01]  /*3590*/  STG.E desc[UR10][R4.64+0xc], R11 ;  /* 0x00000c0b04007986 */ /* 0x0005e2000c10190a */
[----:B------:R-:W-:-:S07]  /*35a0*/  IADD3 R7, PT, PT, R7, 0x4, RZ ;  /* 0x0000000407077810 */ /* 0x000fce0007ffe0ff */
.L_x_92:
[----:B------:R-:W-:-:S13]  /*35b0*/  ISETP.NE.AND P0, PT, RZ, UR5, PT ;  /* 0x00000005ff007c0c */ /* 0x000fda000bf05270 */
[----:B------:R-:W-:Y:S05]  /*35c0*/  @!P0 EXIT ;  /* 0x000000000000894d */ /* 0x000fea0003800000 */
[----:B012---:R-:W0:Y:S01]  /*35d0*/  LDC.64 R4, c[0x0][0x380] ;  /* 0x0000e000ff047b82 */ /* 0x007e220000000a00 */
[----:B------:R-:W-:Y:S01]  /*35e0*/  IADD3 R11, PT, PT, R2, R7, RZ ;  /* 0x00000007020b7210 */ /* 0x000fe20007ffe0ff */
[----:B------:R-:W-:-:S12]  /*35f0*/  UIADD3 UR4, UPT, UPT, -UR5, URZ, URZ ;  /* 0x000000ff05047290 */ /* 0x000fd8000fffe1ff */
.L_x_103:
[----:B01----:R-:W-:-:S05]  /*3600*/  IMAD.WIDE R6, R11, 0x4, R4 ;  /* 0x000000040b067825 */ /* 0x003fca00078e0204 */
[----:B------:R-:W2:Y:S01]  /*3610*/  LDG.E R13, desc[UR10][R6.64] ;  /* 0x0000000a060d7981 */ /* 0x000ea2000c1e1900 */
[----:B------:R-:W0:Y:S01]  /*3620*/  MUFU.RCP R0, R3 ;  /* 0x0000000300007308 */ /* 0x000e220000001000 */
[----:B------:R-:W-:Y:S01]  /*3630*/  UIADD3 UR4, UPT, UPT, UR4, 0x1, URZ ;  /* 0x0000000104047890 */ /* 0x000fe2000fffe0ff */
[----:B------:R-:W-:Y:S03]  /*3640*/  BSSY.RECONVERGENT B2, `(.L_x_101) ;  /* 0x000000c000027945 */ /* 0x000fe60003800200 */
[----:B------:R-:W-:Y:S01]  /*3650*/  UISETP.NE.AND UP0, UPT, UR4, URZ, UPT ;  /* 0x000000ff0400728c */ /* 0x000fe2000bf05270 */
[----:B0-----:R-:W-:-:S04]  /*3660*/  FFMA R9, R0, -R3, 1 ;  /* 0x3f80000000097423 */ /* 0x001fc80000000803 */
[----:B------:R-:W-:Y:S01]  /*3670*/  FFMA R0, R0, R9, R0 ;  /* 0x0000000900007223 */ /* 0x000fe20000000000 */
[----:B--2---:R-:W0:Y:S03]  /*3680*/  FCHK P0, R13, R3 ;  /* 0x000000030d007302 */ /* 0x004e260000000000 */
[----:B------:R-:W-:-:S04]  /*3690*/  FFMA R2, R0, R13, RZ ;  /* 0x0000000d00027223 */ /* 0x000fc800000000ff */
[----:B------:R-:W-:-:S04]  /*36a0*/  FFMA R9, R2, -R3, R13 ;  /* 0x8000000302097223 */ /* 0x000fc8000000000d */
[----:B------:R-:W-:Y:S01]  /*36b0*/  FFMA R9, R0, R9, R2 ;  /* 0x0000000900097223 */ /* 0x000fe20000000002 */
[----:B0-----:R-:W-:Y:S06]  /*36c0*/  @!P0 BRA `(.L_x_102) ;  /* 0x00000000000c8947 */ /* 0x001fec0003800000 */
[----:B------:R-:W-:Y:S02]  /*36d0*/  MOV R0, R13 ;  /* 0x0000000d00007202 */ /* 0x000fe40000000f00 */
[----:B------:R-:W-:-:S07]  /*36e0*/  MOV R12, 0x3700 ;  /* 0x00003700000c7802 */ /* 0x000fce0000000f00 */
[----:B------:R-:W-:Y:S05]  /*36f0*/  CALL.REL.NOINC `($__internal_1_$__cuda_sm3x_div_rn_noftz_f32_slowpath) ;  /* 0x0000000000147944 */ /* 0x000fea0003c00000 */
.L_x_102:
[----:B------:R-:W-:Y:S05]  /*3700*/  BSYNC.RECONVERGENT B2 ;  /* 0x0000000000027941 */ /* 0x000fea0003800200 */
.L_x_101:
[----:B------:R1:W-:Y:S01]  /*3710*/  STG.E desc[UR10][R6.64], R9 ;  /* 0x0000000906007986 */ /* 0x0003e2000c10190a */
[----:B------:R-:W-:Y:S01]  /*3720*/  IADD3 R11, PT, PT, R11, 0x1, RZ ;  /* 0x000000010b0b7810 */ /* 0x000fe20007ffe0ff */
[----:B------:R-:W-:Y:S06]  /*3730*/  BRA.U UP0, `(.L_x_103) ;  /* 0xfffffffd00b07547 */ /* 0x000fec000b83ffff */
[----:B------:R-:W-:Y:S05]  /*3740*/  EXIT ;  /* 0x000000000000794d */ /* 0x000fea0003800000 */
        .weak           $__internal_1_$__cuda_sm3x_div_rn_noftz_f32_slowpath
        .type           $__internal_1_$__cuda_sm3x_div_rn_noftz_f32_slowpath,@function
        .size           $__internal_1_$__cuda_sm3x_div_rn_noftz_f32_slowpath,(.L_x_130 - $__internal_1_$__cuda_sm3x_div_rn_noftz_f32_slowpath)
$__internal_1_$__cuda_sm3x_div_rn_noftz_f32_slowpath:
[----:B------:R-:W-:Y:S01]  /*3750*/  SHF.R.U32.HI R10, RZ, 0x17, R3 ;  /* 0x00000017ff0a7819 */ /* 0x000fe20000011603 */
[----:B------:R-:W-:Y:S01]  /*3760*/  BSSY.RECONVERGENT B0, `(.L_x_104) ;  /* 0x0000063000007945 */ /* 0x000fe20003800200 */
[----:B------:R-:W-:Y:S02]  /*3770*/  SHF.R.U32.HI R13, RZ, 0x17, R0 ;  /* 0x00000017ff0d7819 */ /* 0x000fe40000011600 */
[----:B------:R-:W-:Y:S02]  /*3780*/  LOP3.LUT R10, R10, 0xff, RZ, 0xc0, !PT ;  /* 0x000000ff0a0a7812 */ /* 0x000fe400078ec0ff */
[----:B------:R-:W-:Y:S02]  /*3790*/  LOP3.LUT R13, R13, 0xff, RZ, 0xc0, !PT ;  /* 0x000000ff0d0d7812 */ /* 0x000fe400078ec0ff */
[----:B------:R-:W-:Y:S02]  /*37a0*/  IADD3 R16, PT, PT, R10, -0x1, RZ ;  /* 0xffffffff0a107810 */ /* 0x000fe40007ffe0ff */
[----:B------:R-:W-:-:S02]  /*37b0*/  IADD3 R14, PT, PT, R13, -0x1, RZ ;  /* 0xffffffff0d0e7810 */ /* 0x000fc40007ffe0ff */
[----:B------:R-:W-:Y:S02]  /*37c0*/  ISETP.GT.U32.AND P0, PT, R16, 0xfd, PT ;  /* 0x000000fd1000780c */ /* 0x000fe40003f04070 */
[----:B------:R-:W-:Y:S02]  /*37d0*/  MOV R15, R3 ;  /* 0x00000003000f7202 */ /* 0x000fe40000000f00 */
        /* <DEDUP_REMOVED lines=26> */
.L_x_105:
[----:B------:R-:W-:Y:S01]  /*3980*/  LEA R14, R10, 0xc0800000, 0x17 ;  /* 0xc08000000a0e7811 */ /* 0x000fe200078eb8ff */
[----:B------:R-:W-:Y:S01]  /*3990*/  BSSY.RECONVERGENT B1, `(.L_x_110) ;  /* 0x0000036000017945 */ /* 0x000fe20003800200 */
[----:B------:R-:W-:Y:S02]  /*39a0*/  IADD3 R13, PT, PT, R13, -0x7f, RZ ;  /* 0xffffff810d0d7810 */ /* 0x000fe40007ffe0ff */
[----:B------:R-:W-:-:S03]  /*39b0*/  IADD3 R16, PT, PT, -R14, R15, RZ ;  /* 0x0000000f0e107210 */ /* 0x000fc60007ffe1ff */
[C---:B------:R-:W-:Y:S01]  /*39c0*/  IMAD R0, R13.reuse, -0x800000, R0 ;  /* 0xff8000000d007824 */ /* 0x040fe200078e0200 */
[----:B------:R0:W1:Y:S01]  /*39d0*/  MUFU.RCP R14, R16 ;  /* 0x00000010000e7308 */ /* 0x0000620000001000 */
[----:B------:R-:W-:Y:S01]  /*39e0*/  FADD.FTZ R17, -R16, -RZ ;  /* 0x800000ff10117221 */ /* 0x000fe20000010100 */
[----:B0-----:R-:W-:-:S04]  /*39f0*/  IADD3 R16, PT, PT, R13, 0x7f, -R10 ;  /* 0x0000007f0d107810 */ /* 0x001fc80007ffe80a */
[----:B------:R-:W-:Y:S01]  /*3a00*/  IADD3 R9, PT, PT, R16, R9, RZ ;  /* 0x0000000910097210 */ /* 0x000fe20007ffe0ff */
[----:B-1----:R-:W-:-:S04]  /*3a10*/  FFMA R15, R14, R17, 1 ;  /* 0x3f8000000e0f7423 */ /* 0x002fc80000000011 */
[----:B------:R-:W-:-:S04]  /*3a20*/  FFMA R15, R14, R15, R14 ;  /* 0x0000000f0e0f7223 */ /* 0x000fc8000000000e */
[----:B------:R-:W-:-:S04]  /*3a30*/  FFMA R14, R0, R15, RZ ;  /* 0x0000000f000e7223 */ /* 0x000fc800000000ff */
[----:B------:R-:W-:-:S04]  /*3a40*/  FFMA R18, R17, R14, R0 ;  /* 0x0000000e11127223 */ /* 0x000fc80000000000 */
[----:B------:R-:W-:-:S04]  /*3a50*/  FFMA R14, R15, R18, R14 ;  /* 0x000000120f0e7223 */ /* 0x000fc8000000000e */
[----:B------:R-:W-:-:S04]  /*3a60*/  FFMA R17, R17, R14, R0 ;  /* 0x0000000e11117223 */ /* 0x000fc80000000000 */
        /* <DEDUP_REMOVED lines=14> */
[-CC-:B------:R-:W-:Y:S01]  /*3b50*/  FFMA.RZ R9, R15, R17.reuse, R14.reuse ;  /* 0x000000110f097223 */ /* 0x180fe2000000c00e */
[C---:B------:R-:W-:Y:S02]  /*3b60*/  IADD3 R16, PT, PT, R10.reuse, 0x20, RZ ;  /* 0x000000200a107810 */ /* 0x040fe40007ffe0ff */
[C---:B------:R-:W-:Y:S02]  /*3b70*/  ISETP.NE.AND P3, PT, R10.reuse, RZ, PT ;  /* 0x000000ff0a00720c */ /* 0x040fe40003f65270 */
[----:B------:R-:W-:Y:S01]  /*3b80*/  LOP3.LUT R13, R9, 0x7fffff, RZ, 0xc0, !PT ;  /* 0x007fffff090d7812 */ /* 0x000fe200078ec0ff */
[CCC-:B------:R-:W-:Y:S01]  /*3b90*/  FFMA.RP R9, R15.reuse, R17.reuse, R14.reuse ;  /* 0x000000110f097223 */ /* 0x1c0fe2000000800e */
[----:B------:R-:W-:Y:S01]  /*3ba0*/  FFMA.RM R14, R15, R17, R14 ;  /* 0x000000110f0e7223 */ /* 0x000fe2000000400e */
[----:B------:R-:W-:Y:S02]  /*3bb0*/  ISETP.NE.AND P1, PT, R10, RZ, PT ;  /* 0x000000ff0a00720c */ /* 0x000fe40003f25270 */
[----:B------:R-:W-:-:S02]  /*3bc0*/  LOP3.LUT R13, R13, 0x800000, RZ, 0xfc, !PT ;  /* 0x008000000d0d7812 */ /* 0x000fc400078efcff */
[----:B------:R-:W-:Y:S02]  /*3bd0*/  IADD3 R10, PT, PT, -R10, RZ, RZ ;  /* 0x000000ff0a0a7210 */ /* 0x000fe40007ffe1ff */
[----:B------:R-:W-:Y:S02]  /*3be0*/  SHF.L.U32 R16, R13, R16, RZ ;  /* 0x000000100d107219 */ /* 0x000fe400000006ff */
[----:B------:R-:W-:Y:S02]  /*3bf0*/  FSETP.NEU.FTZ.AND P0, PT, R9, R14, PT ;  /* 0x0000000e0900720b */ /* 0x000fe40003f1d000 */
[----:B------:R-:W-:Y:S02]  /*3c00*/  SEL R10, R10, RZ, P3 ;  /* 0x000000ff0a0a7207 */ /* 0x000fe40001800000 */
[----:B------:R-:W-:Y:S02]  /*3c10*/  ISETP.NE.AND P1, PT, R16, RZ, P1 ;  /* 0x000000ff1000720c */ /* 0x000fe40000f25270 */
[----:B------:R-:W-:-:S02]  /*3c20*/  SHF.R.U32.HI R10, RZ, R10, R13 ;  /* 0x0000000aff0a7219 */ /* 0x000fc4000001160d */
[----:B------:R-:W-:Y:S02]  /*3c30*/  PLOP3.LUT P0, PT, P0, P1, PT, 0xf8, 0x8f ;  /* 0x00000000008f781c */ /* 0x000fe40000703f70 */
[----:B------:R-:W-:Y:S02]  /*3c40*/  SHF.R.U32.HI R14, RZ, 0x1, R10 ;  /* 0x00000001ff0e7819 */ /* 0x000fe4000001160a */
[----:B------:R-:W-:-:S04]  /*3c50*/  SEL R9, RZ, 0x1, !P0 ;  /* 0x00000001ff097807 */ /* 0x000fc80004000000 */
[----:B------:R-:W-:-:S04]  /*3c60*/  LOP3.LUT R9, R9, 0x1, R14, 0xf8, !PT ;  /* 0x0000000109097812 */ /* 0x000fc800078ef80e */
[----:B------:R-:W-:-:S04]  /*3c70*/  LOP3.LUT R9, R9, R10, RZ, 0xc0, !PT ;  /* 0x0000000a09097212 */ /* 0x000fc800078ec0ff */
[----:B------:R-:W-:-:S04]  /*3c80*/  IADD3 R9, PT, PT, R14, R9, RZ ;  /* 0x000000090e097210 */ /* 0x000fc80007ffe0ff */
[----:B------:R-:W-:Y:S01]  /*3c90*/  LOP3.LUT R0, R9, R0, RZ, 0xfc, !PT ;  /* 0x0000000009007212 */ /* 0x000fe200078efcff */
[----:B------:R-:W-:Y:S06]  /*3ca0*/  BRA `(.L_x_113) ;  /* 0x0000000000107947 */ /* 0x000fec0003800000 */
.L_x_112:
[----:B------:R-:W-:-:S04]  /*3cb0*/  LOP3.LUT R0, R0, 0x80000000, RZ, 0xc0, !PT ;  /* 0x8000000000007812 */ /* 0x000fc800078ec0ff */
[----:B------:R-:W-:Y:S01]  /*3cc0*/  LOP3.LUT R0, R0, 0x7f800000, RZ, 0xfc, !PT ;  /* 0x7f80000000007812 */ /* 0x000fe200078efcff */
[----:B------:R-:W-:Y:S06]  /*3cd0*/  BRA `(.L_x_113) ;  /* 0x0000000000047947 */ /* 0x000fec0003800000 */
.L_x_111:
[----:B------:R-:W-:-:S07]  /*3ce0*/  LEA R0, R9, R0, 0x17 ;  /* 0x0000000009007211 */ /* 0x000fce00078eb8ff */
.L_x_113:
[----:B------:R-:W-:Y:S05]  /*3cf0*/  BSYNC.RECONVERGENT B1 ;  /* 0x0000000000017941 */ /* 0x000fea0003800200 */
.L_x_110:
[----:B------:R-:W-:Y:S05]  /*3d00*/  BRA `(.L_x_114) ;  /* 0x0000000000207947 */ /* 0x000fea0003800000 */
.L_x_109:
[----:B------:R-:W-:-:S04]  /*3d10*/  LOP3.LUT R0, R15, 0x80000000, R0, 0x48, !PT ;  /* 0x800000000f007812 */ /* 0x000fc800078e4800 */
[----:B------:R-:W-:Y:S01]  /*3d20*/  LOP3.LUT R0, R0, 0x7f800000, RZ, 0xfc, !PT ;  /* 0x7f80000000007812 */ /* 0x000fe200078efcff */
[----:B------:R-:W-:Y:S06]  /*3d30*/  BRA `(.L_x_114) ;  /* 0x0000000000147947 */ /* 0x000fec0003800000 */
.L_x_108:
[----:B------:R-:W-:Y:S01]  /*3d40*/  LOP3.LUT R0, R15, 0x80000000, R0, 0x48, !PT ;  /* 0x800000000f007812 */ /* 0x000fe200078e4800 */
[----:B------:R-:W-:Y:S06]  /*3d50*/  BRA `(.L_x_114) ;  /* 0x00000000000c7947 */ /* 0x000fec0003800000 */
.L_x_107:
[----:B------:R-:W0:Y:S01]  /*3d60*/  MUFU.RSQ R0, -QNAN ;  /* 0xffc0000000007908 */ /* 0x000e220000001400 */
[----:B------:R-:W-:Y:S05]  /*3d70*/  BRA `(.L_x_114) ;  /* 0x0000000000047947 */ /* 0x000fea0003800000 */
.L_x_106:
[----:B------:R-:W-:-:S07]  /*3d80*/  FADD.FTZ R0, R0, R3 ;  /* 0x0000000300007221 */ /* 0x000fce0000010000 */
.L_x_114:
[----:B------:R-:W-:Y:S05]  /*3d90*/  BSYNC.RECONVERGENT B0 ;  /* 0x0000000000007941 */ /* 0x000fea0003800200 */
.L_x_104:
[----:B------:R-:W-:Y:S01]  /*3da0*/  HFMA2 R13, -RZ, RZ, 0, 0 ;  /* 0x00000000ff0d7431 */ /* 0x000fe200000001ff */
[----:B0-----:R-:W-:-:S03]  /*3db0*/  MOV R9, R0 ;  /* 0x0000000000097202 */ /* 0x001fc60000000f00 */
[----:B------:R-:W-:Y:S05]  /*3dc0*/  RET.REL.NODEC R12 `(_Z13softmaxKernelPfii) ;  /* 0xffffffc00c8c7950 */ /* 0x000fea0003c3ffff */
.L_x_115:
        /* <DEDUP_REMOVED lines=11> */
.L_x_130:


//--------------------- .text._Z11scaleKernelPfif --------------------------
	.section	.text._Z11scaleKernelPfif,"ax",@progbits
	.align	128
        .global         _Z11scaleKernelPfif
        .type           _Z11scaleKernelPfif,@function
        .size           _Z11scaleKernelPfif,(.L_x_135 - _Z11scaleKernelPfif)
        .other          _Z11scaleKernelPfif,@"STO_CUDA_ENTRY STV_DEFAULT"
_Z11scaleKernelPfif:
.text._Z11scaleKernelPfif:
        /* <DEDUP_REMOVED lines=10> */
[----:B------:R-:W2:Y:S01]  /*00a0*/  LDCU UR6, c[0x0][0x38c] ;  /* 0x00007180ff0677ac */ /* 0x000ea20008000800 */
[----:B0-----:R-:W-:-:S05]  /*00b0*/  IMAD.WIDE R2, R5, 0x4, R2 ;  /* 0x0000000405027825 */ /* 0x001fca00078e0202 */
[----:B-1----:R-:W2:Y:S02]  /*00c0*/  LDG.E R0, desc[UR4][R2.64] ;  /* 0x0000000402007981 */ /* 0x002ea4000c1e1900 */
[----:B--2---:R-:W-:-:S05]  /*00d0*/  FMUL R5, R0, UR6 ;  /* 0x0000000600057c20 */ /* 0x004fca0008400000 */
[----:B------:R-:W-:Y:S01]  /*00e0*/  STG.E desc[UR4][R2.64], R5 ;  /* 0x0000000502007986 */ /* 0x000fe2000c101904 */
[----:B------:R-:W-:Y:S05]  /*00f0*/  EXIT ;  /* 0x000000000000794d */ /* 0x000fea0003800000 */
.L_x_116:
        /* <DEDUP_REMOVED lines=16> */
.L_x_135:


//--------------------- .text._Z22matMulKernelTransposedPKfS0_Pfiii --------------------------
	.section	.text._Z22matMulKernelTransposedPKfS0_Pfiii,"ax",@progbits
	.align	128
        .global         _Z22matMulKernelTransposedPKfS0_Pfiii
        .type           _Z22matMulKernelTransposedPKfS0_Pfiii,@function
        .size           _Z22matMulKernelTransposedPKfS0_Pfiii,(.L_x_136 - _Z22matMulKernelTransposedPKfS0_Pfiii)
        .other          _Z22matMulKernelTransposedPKfS0_Pfiii,@"STO_CUDA_ENTRY STV_DEFAULT"
_Z22matMulKernelTransposedPKfS0_Pfiii:
.text._Z22matMulKernelTransposedPKfS0_Pfiii:
[----:B------:R-:W-:Y:S01]  /*0000*/  LDC R1, c[0x0][0x37c] ;  /* 0x0000df00ff017b82 */ /* 0x000fe20000000800 */
[----:B------:R-:W0:Y:S07]  /*0010*/  S2R R3, SR_TID.X ;  /* 0x0000000000037919 */ /* 0x000e2e0000002100 */
[----:B------:R-:W1:Y:S01]  /*0020*/  LDC R7, c[0x0][0x364] ;  /* 0x0000d900ff077b82 */ /* 0x000e620000000800 */
[----:B------:R-:W2:Y:S01]  /*0030*/  LDCU.64 UR10, c[0x0][0x398] ;  /* 0x00007300ff0a77ac */ /* 0x000ea20008000a00 */
[----:B------:R-:W1:Y:S06]  /*0040*/  S2R R2, SR_TID.Y ;  /* 0x0000000000027919 */ /* 0x000e6c0000002200 */
[----:B------:R-:W0:Y:S08]  /*0050*/  S2UR UR5, SR_CTAID.X ;  /* 0x00000000000579c3 */ /* 0x000e300000002500 */
[----:B------:R-:W0:Y:S08]  /*0060*/  LDC R0, c[0x0][0x360] ;  /* 0x0000d800ff007b82 */ /* 0x000e300000000800 */
[----:B------:R-:W1:Y:S01]  /*0070*/  S2UR UR4, SR_CTAID.Y ;  /* 0x00000000000479c3 */ /* 0x000e620000002600 */
[----:B0-----:R-:W-:-:S05]  /*0080*/  IMAD R0, R0, UR5, R3 ;  /* 0x0000000500007c24 */ /* 0x001fca000f8e0203 */
[----:B--2---:R-:W-:Y:S01]  /*0090*/  ISETP.GE.AND P0, PT, R0, UR11, PT ;  /* 0x0000000b00007c0c */ /* 0x004fe2000bf06270 */
[----:B-1----:R-:W-:-:S05]  /*00a0*/  IMAD R7, R7, UR4, R2 ;  /* 0x0000000407077c24 */ /* 0x002fca000f8e0202 */
[----:B------:R-:W-:-:S13]  /*00b0*/  ISETP.GE.OR P0, PT, R7, UR10, P0 ;  /* 0x0000000a07007c0c */ /* 0x000fda0008706670 */
[----:B------:R-:W-:Y:S05]  /*00c0*/  @P0 EXIT ;  /* 0x000000000000094d */ /* 0x000fea0003800000 */
[----:B------:R-:W0:Y:S01]  /*00d0*/  LDCU UR7, c[0x0][0x3a0] ;  /* 0x00007400ff0777ac */ /* 0x000e220008000800 */
[----:B------:R-:W-:Y:S01]  /*00e0*/  HFMA2 R14, -RZ, RZ, 0, 0 ;  /* 0x00000000ff0e7431 */ /* 0x000fe200000001ff */
[----:B------:R-:W1:Y:S01]  /*00f0*/  LDCU.64 UR12, c[0x0][0x358] ;  /* 0x00006b00ff0c77ac */ /* 0x000e620008000a00 */
[----:B0-----:R-:W-:-:S09]  /*0100*/  UISETP.GE.AND UP0, UPT, UR7, 0x1, UPT ;  /* 0x000000010700788c */ /* 0x001fd2000bf06270 */
[----:B-1----:R-:W-:Y:S05]  /*0110*/  BRA.U !UP0, `(.L_x_117) ;  /* 0x00000009089c7547 */ /* 0x002fea000b800000 */
[----:B------:R-:W-:Y:S02]  /*0120*/  UISETP.GE.U32.AND UP1, UPT, UR7, 0x10, UPT ;  /* 0x000000100700788c */ /* 0x000fe4000bf26070 */
[----:B------:R-:W-:Y:S01]  /*0130*/  IMAD R8, R7, UR7, RZ ;  /* 0x0000000707087c24 */ /* 0x000fe2000f8e02ff */
[----:B------:R-:W-:Y:S02]  /*0140*/  ULOP3.LUT UR10, UR7, 0xf, URZ, 0xc0, !UPT ;  /* 0x0000000f070a7892 */ /* 0x000fe4000f8ec0ff */
[----:B------:R-:W-:Y:S01]  /*0150*/  IMAD R9, R0, UR7, RZ ;  /* 0x0000000700097c24 */ /* 0x000fe2000f8e02ff */
[----:B------:R-:W-:Y:S01]  /*0160*/  MOV R14, RZ ;  /* 0x000000ff000e7202 */ /* 0x000fe20000000f00 */
[----:B------:R-:W-:Y:S01]  /*0170*/  UMOV UR4, URZ ;  /* 0x000000ff00047c82 */ /* 0x000fe20008000000 */
[----:B------:R-:W-:Y:S01]  /*0180*/  UISETP.NE.AND UP0, UPT, UR10, URZ, UPT ;  /* 0x000000ff0a00728c */ /* 0x000fe2000bf05270 */
[----:B------:R-:W-:Y:S10]  /*0190*/  BRA.U !UP1, `(.L_x_118) ;  /* 0x0000000509107547 */ /* 0x000ff4000b800000 */
[----:B------:R-:W0:Y:S01]  /*01a0*/  LDC.64 R2, c[0x0][0x380] ;  /* 0x0000e000ff027b82 */ /* 0x000e220000000a00 */
[----:B------:R-:W1:Y:S01]  /*01b0*/  LDCU.64 UR8, c[0x0][0x388] ;  /* 0x00007100ff0877ac */ /* 0x000e620008000a00 */
[----:B------:R-:W-:Y:S02]  /*01c0*/  MOV R14, RZ ;  /* 0x000000ff000e7202 */ /* 0x000fe40000000f00 */
[----:B------:R-:W-:Y:S01]  /*01d0*/  MOV R6, R9 ;  /* 0x0000000900067202 */ /* 0x000fe20000000f00 */
[----:B------:R-:W-:Y:S02]  /*01e0*/  ULOP3.LUT UR4, UR7, 0x7ffffff0, URZ, 0xc0, !UPT ;  /* 0x7ffffff007047892 */ /* 0x000fe4000f8ec0ff */
[----:B-1----:R-:W-:Y:S02]  /*01f0*/  UIADD3 UR5, UP1, UPT, UR8, 0x20, URZ ;  /* 0x0000002008057890 */ /* 0x002fe4000ff3e0ff */
[----:B------:R-:W-:Y:S02]  /*0200*/  UIADD3 UR8, UPT, UPT, -UR4, URZ, URZ ;  /* 0x000000ff04087290 */ /* 0x000fe4000fffe1ff */
[----:B------:R-:W-:Y:S01]  /*0210*/  UIADD3.X UR6, UPT, UPT, URZ, UR9, URZ, UP1, !UPT ;  /* 0x00000009ff067290 */ /* 0x000fe20008ffe4ff */
[----:B0-----:R-:W-:-:S03]  /*0220*/  IMAD.WIDE.U32 R2, R8, 0x4, R2 ;  /* 0x0000000408027825 */ /* 0x001fc600078e0002 */
[----:B------:R-:W-:-:S04]  /*0230*/  IADD3 R4, P0, PT, R2, 0x20, RZ ;  /* 0x0000002002047810 */ /* 0x000fc80007f1e0ff */
[----:B------:R-:W-:-:S09]  /*0240*/  IADD3.X R5, PT, PT, RZ, R3, RZ, P0, !PT ;  /* 0x00000003ff057210 */ /* 0x000fd200007fe4ff */
.L_x_119:
[----:B------:R-:W-:Y:S01]  /*0250*/  MOV R2, UR5 ;  /* 0x0000000500027c02 */ /* 0x000fe20008000f00 */
[----:B------:R-:W2:Y:S01]  /*0260*/  LDG.E R15, desc[UR12][R4.64+-0x20] ;  /* 0xffffe00c040f7981 */ /* 0x000ea2000c1e1900 */
[----:B------:R-:W-:-:S03]  /*0270*/  MOV R3, UR6 ;  /* 0x0000000600037c02 */ /* 0x000fc60008000f00 */
[----:B------:R-:W3:Y:S01]  /*0280*/  LDG.E R17, desc[UR12][R4.64+-0x1c] ;  /* 0xffffe40c04117981 */ /* 0x000ee2000c1e1900 */
[----:B------:R-:W-:-:S03]  /*0290*/  IMAD.WIDE R2, R6, 0x4, R2 ;  /* 0x0000000406027825 */ /* 0x000fc600078e0202 */
[----:B------:R-:W4:Y:S04]  /*02a0*/  LDG.E R19, desc[UR12][R4.64+-0x18] ;  /* 0xffffe80c04137981 */ /* 0x000f28000c1e1900 */
        /* <DEDUP_REMOVED lines=13> */
[----:B--2---:R-:W-:-:S03]  /*0380*/  FFMA R16, R15, R16, R14 ;  /* 0x000000100f107223 */ /* 0x004fc6000000000e */
[----:B------:R-:W2:Y:S01]  /*0390*/  LDG.E R15, desc[UR12][R4.64+-0x4] ;  /* 0xfffffc0c040f7981 */ /* 0x000ea2000c1e1900 */
[----:B---3--:R-:W-:-:S03]  /*03a0*/  FFMA R24, R17, R24, R16 ;  /* 0x0000001811187223 */ /* 0x008fc60000000010 */
[----:B------:R-:W2:Y:S01]  /*03b0*/  LDG.E R14, desc[UR12][R2.64+-0x4] ;  /* 0xfffffc0c020e7981 */ /* 0x000ea2000c1e1900 */
[----:B----4-:R-:W-:-:S03]  /*03c0*/  FFMA R25, R19, R18, R24 ;  /* 0x0000001213197223 */ /* 0x010fc60000000018 */
[----:B------:R-:W3:Y:S04]  /*03d0*/  LDG.E R16, desc[UR12][R4.64] ;  /* 0x0000000c04107981 */ /* 0x000ee8000c1e1900 */
[----:B------:R-:W3:Y:S01]  /*03e0*/  LDG.E R17, desc[UR12][R2.64] ;  /* 0x0000000c02117981 */ /* 0x000ee2000c1e1900 */
[----:B-----5:R-:W-:-:S03]  /*03f0*/  FFMA R25, R20, R21, R25 ;  /* 0x0000001514197223 */ /* 0x020fc60000000019 */
[----:B------:R-:W4:Y:S04]  /*0400*/  LDG.E R18, desc[UR12][R4.64+0x4] ;  /* 0x0000040c04127981 */ /* 0x000f28000c1e1900 */
[----:B------:R-:W4:Y:S01]  /*0410*/  LDG.E R19, desc[UR12][R2.64+0x4] ;  /* 0x0000040c02137981 */ /* 0x000f22000c1e1900 */
[----:B------:R-:W-:-:S03]  /*0420*/  FFMA R25, R22, R23, R25 ;  /* 0x0000001716197223 */ /* 0x000fc60000000019 */
[----:B------:R-:W5:Y:S04]  /*0430*/  LDG.E R20, desc[UR12][R4.64+0x8] ;  /* 0x0000080c04147981 */ /* 0x000f68000c1e1900 */
[----:B------:R-:W5:Y:S01]  /*0440*/  LDG.E R21, desc[UR12][R2.64+0x8] ;  /* 0x0000080c02157981 */ /* 0x000f62000c1e1900 */
[----:B------:R-:W-:-:S03]  /*0450*/  FFMA R25, R10, R11, R25 ;  /* 0x0000000b0a197223 */ /* 0x000fc60000000019 */
[----:B------:R-:W5:Y:S04]  /*0460*/  LDG.E R22, desc[UR12][R4.64+0xc] ;  /* 0x00000c0c04167981 */ /* 0x000f68000c1e1900 */
[----:B------:R-:W5:Y:S04]  /*0470*/  LDG.E R23, desc[UR12][R2.64+0xc] ;  /* 0x00000c0c02177981 */ /* 0x000f68000c1e1900 */
[----:B------:R-:W5:Y:S01]  /*0480*/  LDG.E R10, desc[UR12][R4.64+0x10] ;  /* 0x0000100c040a7981 */ /* 0x000f62000c1e1900 */
[----:B------:R-:W-:-:S03]  /*0490*/  FFMA R28, R12, R13, R25 ;  /* 0x0000000d0c1c7223 */ /* 0x000fc60000000019 */
[----:B------:R-:W5:Y:S04]  /*04a0*/  LDG.E R11, desc[UR12][R2.64+0x10] ;  /* 0x0000100c020b7981 */ /* 0x000f68000c1e1900 */
[----:B------:R-:W5:Y:S04]  /*04b0*/  LDG.E R24, desc[UR12][R4.64+0x14] ;  /* 0x0000140c04187981 */ /* 0x000f68000c1e1900 */
[----:B------:R-:W5:Y:S04]  /*04c0*/  LDG.E R25, desc[UR12][R2.64+0x14] ;  /* 0x0000140c02197981 */ /* 0x000f68000c1e1900 */
[----:B------:R0:W5:Y:S04]  /*04d0*/  LDG.E R13, desc[UR12][R4.64+0x18] ;  /* 0x0000180c040d7981 */ /* 0x000168000c1e1900 */
[----:B------:R-:W5:Y:S01]  /*04e0*/  LDG.E R12, desc[UR12][R2.64+0x18] ;  /* 0x0000180c020c7981 */ /* 0x000f62000c1e1900 */
[----:B------:R-:W-:-:S04]  /*04f0*/  UIADD3 UR8, UPT, UPT, UR8, 0x10, URZ ;  /* 0x0000001008087890 */ /* 0x000fc8000fffe0ff */
[----:B------:R-:W-:Y:S01]  /*0500*/  UISETP.NE.AND UP1, UPT, UR8, URZ, UPT ;  /* 0x000000ff0800728c */ /* 0x000fe2000bf25270 */
[----:B0-----:R-:W-:Y:S02]  /*0510*/  IADD3 R4, P0, PT, R4, 0x40, RZ ;  /* 0x0000004004047810 */ /* 0x001fe40007f1e0ff */
[----:B------:R-:W-:Y:S02]  /*0520*/  IADD3 R6, PT, PT, R6, 0x10, RZ ;  /* 0x0000001006067810 */ /* 0x000fe40007ffe0ff */
[----:B------:R-:W-:Y:S01]  /*0530*/  IADD3.X R5, PT, PT, RZ, R5, RZ, P0, !PT ;  /* 0x00000005ff057210 */ /* 0x000fe200007fe4ff */
[----:B--2---:R-:W-:-:S04]  /*0540*/  FFMA R15, R15, R14, R28 ;  /* 0x0000000e0f0f7223 */ /* 0x004fc8000000001c */
[----:B---3--:R-:W-:-:S04]  /*0550*/  FFMA R15, R16, R17, R15 ;  /* 0x00000011100f7223 */ /* 0x008fc8000000000f */
[----:B----4-:R-:W-:-:S04]  /*0560*/  FFMA R15, R18, R19, R15 ;  /* 0x00000013120f7223 */ /* 0x010fc8000000000f */
[----:B-----5:R-:W-:-:S04]  /*0570*/  FFMA R15, R20, R21, R15 ;  /* 0x00000015140f7223 */ /* 0x020fc8000000000f */
[----:B------:R-:W-:-:S04]  /*0580*/  FFMA R15, R22, R23, R15 ;  /* 0x00000017160f7223 */ /* 0x000fc8000000000f */
[----:B------:R-:W-:-:S04]  /*0590*/  FFMA R11, R10, R11, R15 ;  /* 0x0000000b0a0b7223 */ /* 0x000fc8000000000f */
[----:B------:R-:W-:-:S04]  /*05a0*/  FFMA R24, R24, R25, R11 ;  /* 0x0000001918187223 */ /* 0x000fc8000000000b */
[----:B------:R-:W-:-:S04]  /*05b0*/  FFMA R13, R13, R12, R24 ;  /* 0x0000000c0d0d7223 */ /* 0x000fc80000000018 */
[----:B------:R-:W-:Y:S01]  /*05c0*/  FFMA R14, R26, R27, R13 ;  /* 0x0000001b1a0e7223 */ /* 0x000fe2000000000d */
[----:B------:R-:W-:Y:S06]  /*05d0*/  BRA.U UP1, `(.L_x_119) ;  /* 0xfffffffd011c7547 */ /* 0x000fec000b83ffff */
.L_x_118:
[----:B------:R-:W-:Y:S05]  /*05e0*/  BRA.U !UP0, `(.L_x_117) ;  /* 0x0000000508687547 */ /* 0x000fea000b800000 */
[----:B------:R-:W-:Y:S02]  /*05f0*/  UISETP.GE.U32.AND UP0, UPT, UR10, 0x8, UPT ;  /* 0x000000080a00788c */ /* 0x000fe4000bf06070 */
[----:B------:R-:W-:-:S04]  /*0600*/  ULOP3.LUT UR6, UR7, 0x7, URZ, 0xc0, !UPT ;  /* 0x0000000707067892 */ /* 0x000fc8000f8ec0ff */
[----:B------:R-:W-:-:S03]  /*0610*/  UISETP.NE.AND UP1, UPT, UR6, URZ, UPT ;  /* 0x000000ff0600728c */ /* 0x000fc6000bf25270 */
[----:B------:R-:W-:Y:S08]  /*0620*/  BRA.U !UP0, `(.L_x_120) ;  /* 0x0000000108907547 */ /* 0x000ff0000b800000 */
[----:B------:R-:W0:Y:S01]  /*0630*/  LDC.64 R10, c[0x0][0x380] ;  /* 0x0000e000ff0a7b82 */ /* 0x000e220000000a00 */
[----:B------:R-:W1:Y:S01]  /*0640*/  LDCU.64 UR8, c[0x0][0x380] ;  /* 0x00007000ff0877ac */ /* 0x000e620008000a00 */
[C---:B------:R-:W-:Y:S02]  /*0650*/  IADD3 R3, PT, PT, R8.reuse, UR4, RZ ;  /* 0x0000000408037c10 */ /* 0x040fe4000fffe0ff */
[----:B------:R-:W-:Y:S02]  /*0660*/  IADD3 R6, P0, PT, R8, UR4, RZ ;  /* 0x0000000408067c10 */ /* 0x000fe4000ff1e0ff */
[----:B------:R-:W-:Y:S02]  /*0670*/  IADD3 R13, PT, PT, R9, UR4, RZ ;  /* 0x00000004090d7c10 */ /* 0x000fe4000fffe0ff */
[----:B------:R-:W2:Y:S01]  /*0680*/  LDC.64 R4, c[0x0][0x388] ;  /* 0x0000e200ff047b82 */ /* 0x000ea20000000a00 */
[----:B0-----:R-:W-:Y:S01]  /*0690*/  IMAD.WIDE.U32 R10, R3, 0x4, R10 ;  /* 0x00000004030a7825 */ /* 0x001fe200078e000a */
[----:B------:R-:W-:-:S02]  /*06a0*/  IADD3.X R3, PT, PT, RZ, RZ, RZ, P0, !PT ;  /* 0x000000ffff037210 */ /* 0x000fc400007fe4ff */
[C---:B-1----:R-:W-:Y:S02]  /*06b0*/  LEA R2, P0, R6.reuse, UR8, 0x2 ;  /* 0x0000000806027c11 */ /* 0x042fe4000f8010ff */
[----:B------:R-:W3:Y:S02]  /*06c0*/  LDG.E R15, desc[UR12][R10.64] ;  /* 0x0000000c0a0f7981 */ /* 0x000ee4000c1e1900 */
[----:B------:R-:W-:Y:S01]  /*06d0*/  LEA.HI.X R3, R6, UR9, R3, 0x2, P0 ;  /* 0x0000000906037c11 */ /* 0x000fe200080f1403 */
[----:B--2---:R-:W-:-:S04]  /*06e0*/  IMAD.WIDE R4, R13, 0x4, R4 ;  /* 0x000000040d047825 */ /* 0x004fc800078e0204 */
[----:B------:R-:W2:Y:S04]  /*06f0*/  LDG.E R18, desc[UR12][R2.64+0x4] ;  /* 0x0000040c02127981 */ /* 0x000ea8000c1e1900 */
[----:B------:R-:W3:Y:S04]  /*0700*/  LDG.E R16, desc[UR12][R4.64] ;  /* 0x0000000c04107981 */ /* 0x000ee8000c1e1900 */
[----:B------:R-:W2:Y:S04]  /*0710*/  LDG.E R17, desc[UR12][R4.64+0x4] ;  /* 0x0000040c04117981 */ /* 0x000ea8000c1e1900 */
[----:B------:R-:W4:Y:S04]  /*0720*/  LDG.E R19, desc[UR12][R4.64+0x8] ;  /* 0x0000080c04137981 */ /* 0x000f28000c1e1900 */
        /* <DEDUP_REMOVED lines=12> */
[----:B---3--:R-:W-:-:S04]  /*07f0*/  FFMA R15, R15, R16, R14 ;  /* 0x000000100f0f7223 */ /* 0x008fc8000000000e */
[----:B--2---:R-:W-:-:S04]  /*0800*/  FFMA R15, R18, R17, R15 ;  /* 0x00000011120f7223 */ /* 0x004fc8000000000f */
[----:B----4-:R-:W-:-:S04]  /*0810*/  FFMA R15, R20, R19, R15 ;  /* 0x00000013140f7223 */ /* 0x010fc8000000000f */
[----:B-----5:R-:W-:-:S04]  /*0820*/  FFMA R15, R22, R21, R15 ;  /* 0x00000015160f7223 */ /* 0x020fc8000000000f */
[----:B------:R-:W-:-:S04]  /*0830*/  FFMA R15, R24, R23, R15 ;  /* 0x00000017180f7223 */ /* 0x000fc8000000000f */
[----:B------:R-:W-:-:S04]  /*0840*/  FFMA R13, R12, R13, R15 ;  /* 0x0000000d0c0d7223 */ /* 0x000fc8000000000f */
[----:B------:R-:W-:-:S04]  /*0850*/  FFMA R11, R6, R11, R13 ;  /* 0x0000000b060b7223 */ /* 0x000fc8000000000d */
[----:B------:R-:W-:-:S07]  /*0860*/  FFMA R14, R10, R25, R11 ;  /* 0x000000190a0e7223 */ /* 0x000fce000000000b */
.L_x_120:
        /* <DEDUP_REMOVED lines=13> */
[----:B-1----:R-:W-:-:S03]  /*0940*/  LEA R2, P0, R6, UR6, 0x2 ;  /* 0x0000000606027c11 */ /* 0x002fc6000f8010ff */
[----:B------:R-:W3:Y:S01]  /*0950*/  LDG.E R11, desc[UR12][R10.64] ;  /* 0x0000000c0a0b7981 */ /* 0x000ee2000c1e1900 */
        /* <DEDUP_REMOVED lines=8> */
[----:B------:R-:W5:Y:S01]  /*09e0*/  LDG.E R18, desc[UR12][R4.64+0xc] ;  /* 0x00000c0c04127981 */ /* 0x000f62000c1e1900 */
[----:B------:R-:W-:Y:S01]  /*09f0*/  UIADD3 UR4, UPT, UPT, UR4, 0x4, URZ ;  /* 0x0000000404047890 */ /* 0x000fe2000fffe0ff */
[----:B---3--:R-:W-:-:S04]  /*0a00*/  FFMA R6, R11, R6, R14 ;  /* 0x000000060b067223 */ /* 0x008fc8000000000e */
[----:B--2---:R-:W-:-:S04]  /*0a10*/  FFMA R6, R13, R12, R6 ;  /* 0x0000000c0d067223 */ /* 0x004fc80000000006 */
[----:B----4-:R-:W-:-:S04]  /*0a20*/  FFMA R6, R15, R16, R6 ;  /* 0x000000100f067223 */ /* 0x010fc80000000006 */
[----:B-----5:R-:W-:-:S07]  /*0a30*/  FFMA R14, R17, R18, R6 ;  /* 0x00000012110e7223 */ /* 0x020fce0000000006 */
.L_x_121:
[----:B------:R-:W-:Y:S05]  /*0a40*/  BRA.U !UP1, `(.L_x_117) ;  /* 0x0000000109507547 */ /* 0x000fea000b800000 */
[----:B------:R-:W0:Y:S01]  /*0a50*/  LDC.64 R4, c[0x0][0x380] ;  /* 0x0000e000ff047b82 */ /* 0x000e220000000a00 */
[----:B------:R-:W-:Y:S01]  /*0a60*/  IADD3 R11, PT, PT, R8, UR4, RZ ;  /* 0x00000004080b7c10 */ /* 0x000fe2000fffe0ff */
[----:B------:R-:W-:-:S06]  /*0a70*/  UIADD3 UR5, UPT, UPT, -UR5, URZ, URZ ;  /* 0x000000ff05057290 */ /* 0x000fcc000fffe1ff */
[----:B------:R-:W1:Y:S01]  /*0a80*/  LDC.64 R2, c[0x0][0x388] ;  /* 0x0000e200ff027b82 */ /* 0x000e620000000a00 */
[----:B0-----:R-:W-:Y:S01]  /*0a90*/  IMAD.WIDE.U32 R4, R11, 0x4, R4 ;  /* 0x000000040b047825 */ /* 0x001fe200078e0004 */
[----:B------:R-:W-:Y:S02]  /*0aa0*/  IADD3 R11, PT, PT, R9, UR4, RZ ;  /* 0x00000004090b7c10 */ /* 0x000fe4000fffe0ff */
[----:B------:R-:W-:Y:S02]  /*0ab0*/  MOV R6, R4 ;  /* 0x0000000400067202 */ /* 0x000fe40000000f00 */
[----:B------:R-:W-:-:S07]  /*0ac0*/  MOV R13, R5 ;  /* 0x00000005000d7202 */ /* 0x000fce0000000f00 */
.L_x_122:
[----:B-1----:R-:W-:Y:S01]  /*0ad0*/  IMAD.WIDE R4, R11, 0x4, R2 ;  /* 0x000000040b047825 */ /* 0x002fe200078e0202 */
[----:B------:R-:W-:Y:S02]  /*0ae0*/  MOV R9, R13 ;  /* 0x0000000d00097202 */ /* 0x000fe40000000f00 */
[----:B------:R-:W-:-:S03]  /*0af0*/  MOV R8, R6 ;  /* 0x0000000600087202 */ /* 0x000fc60000000f00 */
[----:B------:R-:W2:Y:S04]  /*0b00*/  LDG.E R4, desc[UR12][R4.64] ;  /* 0x0000000c04047981 */ /* 0x000ea8000c1e1900 */
[----:B------:R-:W2:Y:S01]  /*0b10*/  LDG.E R9, desc[UR12][R8.64] ;  /* 0x0000000c08097981 */ /* 0x000ea2000c1e1900 */
[----:B------:R-:W-:Y:S01]  /*0b20*/  UIADD3 UR5, UPT, UPT, UR5, 0x1, URZ ;  /* 0x0000000105057890 */ /* 0x000fe2000fffe0ff */
[----:B------:R-:W-:Y:S02]  /*0b30*/  IADD3 R6, P0, PT, R6, 0x4, RZ ;  /* 0x0000000406067810 */ /* 0x000fe40007f1e0ff */
[----:B------:R-:W-:Y:S01]  /*0b40*/  IADD3 R11, PT, PT, R11, 0x1, RZ ;  /* 0x000000010b0b7810 */ /* 0x000fe20007ffe0ff */
[----:B------:R-:W-:Y:S01]  /*0b50*/  UISETP.NE.AND UP0, UPT, UR5, URZ, UPT ;  /* 0x000000ff0500728c */ /* 0x000fe2000bf05270 */
[----:B------:R-:W-:Y:S01]  /*0b60*/  IADD3.X R13, PT, PT, RZ, R13, RZ, P0, !PT ;  /* 0x0000000dff0d7210 */ /* 0x000fe200007fe4ff */
[----:B--2---:R-:W-:-:S07]  /*0b70*/  FFMA R14, R9, R4, R14 ;  /* 0x00000004090e7223 */ /* 0x004fce000000000e */
[----:B------:R-:W-:Y:S05]  /*0b80*/  BRA.U UP0, `(.L_x_122) ;  /* 0xfffffffd00d07547 */ /* 0x000fea000b83ffff */
.L_x_117:
[----:B------:R-:W0:Y:S01]  /*0b90*/  LDC.64 R2, c[0x0][0x390] ;  /* 0x0000e400ff027b82 */ /* 0x000e220000000a00 */
[----:B------:R-:W-:-:S04]  /*0ba0*/  IMAD R7, R7, UR11, R0 ;  /* 0x0000000b07077c24 */ /* 0x000fc8000f8e0200 */
[----:B0-----:R-:W-:-:S05]  /*0bb0*/  IMAD.WIDE R2, R7, 0x4, R2 ;  /* 0x0000000407027825 */ /* 0x001fca00078e0202 */
[----:B------:R-:W-:Y:S01]  /*0bc0*/  STG.E desc[UR12][R2.64], R14 ;  /* 0x0000000e02007986 */ /* 0x000fe2000c10190c */
[----:B------:R-:W-:Y:S05]  /*0bd0*/  EXIT ;  /* 0x000000000000794d */ /* 0x000fea0003800000 */
.L_x_123:
        /* <DEDUP_REMOVED lines=10> */
.L_x_136:


//--------------------- .text._Z12matMulKernelPKfS0_Pfiii --------------------------
	.section	.text._Z12matMulKernelPKfS0_Pfiii,"ax",@progbits
	.align	128
        .global         _Z12matMulKernelPKfS0_Pfiii
        .type           _Z12matMulKernelPKfS0_Pfiii,@function
        .size           _Z12matMulKernelPKfS0_Pfiii,(.L_x_137 - _Z12matMulKernelPKfS0_Pfiii)
        .other          _Z12matMulKernelPKfS0_Pfiii,@"STO_CUDA_ENTRY STV_DEFAULT"
_Z12matMulKernelPKfS0_Pfiii:
.text._Z12matMulKernelPKfS0_Pfiii:
[----:B------:R-:W-:Y:S01]  /*0000*/  LDC R1, c[0x0][0x37c] ;  /* 0x0000df00ff017b82 */ /* 0x000fe20000000800 */
[----:B------:R-:W0:Y:S07]  /*0010*/  S2R R5, SR_TID.X ;  /* 0x0000000000057919 */ /* 0x000e2e0000002100 */
[----:B------:R-:W1:Y:S01]  /*0020*/  LDC R19, c[0x0][0x364] ;  /* 0x0000d900ff137b82 */ /* 0x000e620000000800 */
[----:B------:R-:W1:Y:S07]  /*0030*/  S2R R4, SR_TID.Y ;  /* 0x0000000000047919 */ /* 0x000e6e0000002200 */
[----:B------:R-:W0:Y:S08]  /*0040*/  S2UR UR5, SR_CTAID.X ;  /* 0x00000000000579c3 */ /* 0x000e300000002500 */
[----:B------:R-:W0:Y:S08]  /*0050*/  LDC R0, c[0x0][0x360] ;  /* 0x0000d800ff007b82 */ /* 0x000e300000000800 */
[----:B------:R-:W1:Y:S08]  /*0060*/  S2UR UR4, SR_CTAID.Y ;  /* 0x00000000000479c3 */ /* 0x000e700000002600 */
[----:B------:R-:W2:Y:S01]  /*0070*/  LDC.64 R2, c[0x0][0x398] ;  /* 0x0000e600ff027b82 */ /* 0x000ea20000000a00 */
[----:B0-----:R-:W-:-:S02]  /*0080*/  IMAD R0, R0, UR5, R5 ;  /* 0x0000000500007c24 */ /* 0x001fc4000f8e0205 */
[----:B-1----:R-:W-:-:S03]  /*0090*/  IMAD R19, R19, UR4, R4 ;  /* 0x0000000413137c24 */ /* 0x002fc6000f8e0204 */
[----:B--2---:R-:W-:-:S04]  /*00a0*/  ISETP.GE.AND P0, PT, R0, R3, PT ;  /* 0x000000030000720c */ /* 0x004fc80003f06270 */
[----:B------:R-:W-:-:S13]  /*00b0*/  ISETP.GE.OR P0, PT, R19, R2, P0 ;  /* 0x000000021300720c */ /* 0x000fda0000706670 */
[----:B------:R-:W-:Y:S05]  /*00c0*/  @P0 EXIT ;  /* 0x000000000000094d */ /* 0x000fea0003800000 */
[----:B------:R-:W0:Y:S01]  /*00d0*/  LDC R2, c[0x0][0x3a0] ;  /* 0x0000e800ff027b82 */ /* 0x000e220000000800 */
[----:B------:R-:W1:Y:S01]  /*00e0*/  LDCU.64 UR4, c[0x0][0x358] ;  /* 0x00006b00ff0477ac */ /* 0x000e620008000a00 */
[----:B------:R-:W-:Y:S01]  /*00f0*/  HFMA2 R24, -RZ, RZ, 0, 0 ;  /* 0x00000000ff187431 */ /* 0x000fe200000001ff */
[----:B0-----:R-:W-:-:S13]  /*0100*/  ISETP.GE.AND P0, PT, R2, 0x1, PT ;  /* 0x000000010200780c */ /* 0x001fda0003f06270 */
[----:B-1----:R-:W-:Y:S05]  /*0110*/  @!P0 BRA `(.L_x_124) ;  /* 0x0000000400e08947 */ /* 0x002fea0003800000 */
[C---:B------:R-:W-:Y:S01]  /*0120*/  ISETP.GE.U32.AND P1, PT, R2.reuse, 0x8, PT ;  /* 0x000000080200780c */ /* 0x040fe20003f26070 */
[----:B------:R-:W-:Y:S01]  /*0130*/  IMAD R20, R19, R2, RZ ;  /* 0x0000000213147224 */ /* 0x000fe200078e02ff */
[----:B------:R-:W-:Y:S02]  /*0140*/  LOP3.LUT R27, R2, 0x7, RZ, 0xc0, !PT ;  /* 0x00000007021b7812 */ /* 0x000fe400078ec0ff */
[----:B------:R-:W-:Y:S02]  /*0150*/  MOV R24, RZ ;  /* 0x000000ff00187202 */ /* 0x000fe40000000f00 */
[----:B------:R-:W-:Y:S02]  /*0160*/  ISETP.NE.AND P0, PT, R27, RZ, PT ;  /* 0x000000ff1b00720c */ /* 0x000fe40003f05270 */
[----:B------:R-:W-:-:S05]  /*0170*/  MOV R21, RZ ;  /* 0x000000ff00157202 */ /* 0x000fca0000000f00 */
[----:B------:R-:W-:Y:S06]  /*0180*/  @!P1 BRA `(.L_x_125) ;  /* 0x0000000000c49947 */ /* 0x000fec0003800000 */
[----:B------:R-:W0:Y:S01]  /*0190*/  LDC.64 R4, c[0x0][0x380] ;  /* 0x0000e000ff047b82 */ /* 0x000e220000000a00 */
[----:B------:R-:W-:Y:S02]  /*01a0*/  LOP3.LUT R21, R2, 0x7ffffff8, RZ, 0xc0, !PT ;  /* 0x7ffffff802157812 */ /* 0x000fe400078ec0ff */
[----:B------:R-:W-:Y:S02]  /*01b0*/  MOV R24, RZ ;  /* 0x000000ff00187202 */ /* 0x000fe40000000f00 */
[----:B------:R-:W-:Y:S02]  /*01c0*/  MOV R18, R0 ;  /* 0x0000000000127202 */ /* 0x000fe40000000f00 */
[----:B------:R-:W-:Y:S01]  /*01d0*/  IADD3 R22, PT, PT, -R21, RZ, RZ ;  /* 0x000000ff15167210 */ /* 0x000fe20007ffe1ff */
[----:B0-----:R-:W-:-:S03]  /*01e0*/  IMAD.WIDE.U32 R4, R20, 0x4, R4 ;  /* 0x0000000414047825 */ /* 0x001fc600078e0004 */
[----:B------:R-:W-:-:S04]  /*01f0*/  IADD3 R6, P1, PT, R4, 0x10, RZ ;  /* 0x0000001004067810 */ /* 0x000fc80007f3e0ff */
[----:B------:R-:W-:-:S09]  /*0200*/  IADD3.X R7, PT, PT, RZ, R5, RZ, P1, !PT ;  /* 0x00000005ff077210 */ /* 0x000fd20000ffe4ff */
.L_x_126:
[----:B------:R-:W0:Y:S01]  /*0210*/  LDC.64 R16, c[0x0][0x388] ;  /* 0x0000e200ff107b82 */ /* 0x000e220000000a00 */
[----:B------:R-:W-:Y:S02]  /*0220*/  MOV R4, R6 ;  /* 0x0000000600047202 */ /* 0x000fe40000000f00 */
[----:B------:R-:W-:-:S05]  /*0230*/  MOV R5, R7 ;  /* 0x0000000700057202 */ /* 0x000fca0000000f00 */
[----:B------:R-:W2:Y:S04]  /*0240*/  LDG.E R25, desc[UR4][R4.64+-0x10] ;  /* 0xfffff00404197981 */ /* 0x000ea8000c1e1900 */
[----:B------:R-:W3:Y:S04]  /*0250*/  LDG.E R23, desc[UR4][R4.64+-0xc] ;  /* 0xfffff40404177981 */ /* 0x000ee8000c1e1900 */
[----:B------:R-:W4:Y:S04]  /*0260*/  LDG.E R29, desc[UR4][R4.64+-0x8] ;  /* 0xfffff804041d7981 */ /* 0x000f28000c1e1900 */
[----:B------:R-:W5:Y:S01]  /*0270*/  LDG.E R28, desc[UR4][R4.64+-0x4] ;  /* 0xfffffc04041c7981 */ /* 0x000f62000c1e1900 */
[----:B0-----:R-:W-:-:S05]  /*0280*/  IMAD.WIDE R16, R18, 0x4, R16 ;  /* 0x0000000412107825 */ /* 0x001fca00078e0210 */
[----:B------:R0:W2:Y:S01]  /*0290*/  LDG.E R26, desc[UR4][R16.64] ;  /* 0x00000004101a7981 */ /* 0x0000a2000c1e1900 */
[----:B------:R-:W-:-:S04]  /*02a0*/  IMAD.WIDE R14, R3, 0x4, R16 ;  /* 0x00000004030e7825 */ /* 0x000fc800078e0210 */
[C---:B------:R-:W-:Y:S02]  /*02b0*/  IMAD.WIDE R6, R3.reuse, 0x4, R14 ;  /* 0x0000000403067825 */ /* 0x040fe400078e020e */
[----:B------:R-:W3:Y:S02]  /*02c0*/  LDG.E R14, desc[UR4][R14.64] ;  /* 0x000000040e0e7981 */ /* 0x000ee4000c1e1900 */
[C---:B------:R-:W-:Y:S02]  /*02d0*/  IMAD.WIDE R10, R3.reuse, 0x4, R6 ;  /* 0x00000004030a7825 */ /* 0x040fe400078e0206 */
[----:B------:R-:W4:Y:S02]  /*02e0*/  LDG.E R6, desc[UR4][R6.64] ;  /* 0x0000000406067981 */ /* 0x000f24000c1e1900 */
[C---:B------:R-:W-:Y:S02]  /*02f0*/  IMAD.WIDE R8, R3.reuse, 0x4, R10 ;  /* 0x0000000403087825 */ /* 0x040fe400078e020a */
[----:B------:R-:W5:Y:S02]  /*0300*/  LDG.E R10, desc[UR4][R10.64] ;  /* 0x000000040a0a7981 */ /* 0x000f64000c1e1900 */
[----:B------:R-:W-:-:S02]  /*0310*/  IMAD.WIDE R12, R3, 0x4, R8 ;  /* 0x00000004030c7825 */ /* 0x000fc400078e0208 */
[----:B------:R-:W5:Y:S04]  /*0320*/  LDG.E R7, desc[UR4][R4.64] ;  /* 0x0000000404077981 */ /* 0x000f68000c1e1900 */
[----:B------:R-:W5:Y:S01]  /*0330*/  LDG.E R8, desc[UR4][R8.64] ;  /* 0x0000000408087981 */ /* 0x000f62000c1e1900 */
[----:B0-----:R-:W-:-:S03]  /*0340*/  IMAD.WIDE R16, R3, 0x4, R12 ;  /* 0x0000000403107825 */ /* 0x001fc600078e020c */
[----:B------:R-:W5:Y:S04]  /*0350*/  LDG.E R12, desc[UR4][R12.64] ;  /* 0x000000040c0c7981 */ /* 0x000f68000c1e1900 */
[----:B------:R-:W5:Y:S04]  /*0360*/  LDG.E R15, desc[UR4][R16.64] ;  /* 0x00000004100f7981 */ /* 0x000f68000c1e1900 */
[----:B------:R-:W5:Y:S04]  /*0370*/  LDG.E R9, desc[UR4][R4.64+0x4] ;  /* 0x0000040404097981 */ /* 0x000f68000c1e1900 */
[----:B------:R-:W5:Y:S01]  /*0380*/  LDG.E R11, desc[UR4][R4.64+0xc] ;  /* 0x00000c04040b7981 */ /* 0x000f62000c1e1900 */
[----:B--2---:R-:W-:Y:S01]  /*0390*/  FFMA R26, R25, R26, R24 ;  /* 0x0000001a191a7223 */ /* 0x004fe20000000018 */
[----:B------:R-:W-:-:S02]  /*03a0*/  IMAD.WIDE R24, R3, 0x4, R16 ;  /* 0x0000000403187825 */ /* 0x000fc400078e0210 */
[----:B------:R-:W2:Y:S04]  /*03b0*/  LDG.E R16, desc[UR4][R4.64+0x8] ;  /* 0x0000080404107981 */ /* 0x000ea8000c1e1900 */
[----:B------:R-:W2:Y:S01]  /*03c0*/  LDG.E R24, desc[UR4][R24.64] ;  /* 0x0000000418187981 */ /* 0x000ea2000c1e1900 */
[----:B---3--:R-:W-:Y:S01]  /*03d0*/  FFMA R14, R23, R14, R26 ;  /* 0x0000000e170e7223 */ /* 0x008fe2000000001a */
[----:B------:R-:W-:-:S03]  /*03e0*/  IADD3 R22, PT, PT, R22, 0x8, RZ ;  /* 0x0000000816167810 */ /* 0x000fc60007ffe0ff */
[----:B----4-:R-:W-:Y:S01]  /*03f0*/  FFMA R29, R29, R6, R14 ;  /* 0x000000061d1d7223 */ /* 0x010fe2000000000e */
[----:B------:R-:W-:-:S03]  /*0400*/  ISETP.NE.AND P1, PT, R22, RZ, PT ;  /* 0x000000ff1600720c */ /* 0x000fc60003f25270 */
[----:B-----5:R-:W-:Y:S01]  /*0410*/  FFMA R10, R28, R10, R29 ;  /* 0x0000000a1c0a7223 */ /* 0x020fe2000000001d */
[----:B------:R-:W-:-:S03]  /*0420*/  IADD3 R6, P2, PT, R4, 0x20, RZ ;  /* 0x0000002004067810 */ /* 0x000fc60007f5e0ff */
[----:B------:R-:W-:Y:S01]  /*0430*/  FFMA R8, R7, R8, R10 ;  /* 0x0000000807087223 */ /* 0x000fe2000000000a */
[----:B------:R-:W-:Y:S02]  /*0440*/  IADD3.X R7, PT, PT, RZ, R5, RZ, P2, !PT ;  /* 0x00000005ff077210 */ /* 0x000fe400017fe4ff */
[----:B------:R-:W-:Y:S01]  /*0450*/  LEA R18, R3, R18, 0x3 ;  /* 0x0000001203127211 */ /* 0x000fe200078e18ff */
[----:B------:R-:W-:-:S04]  /*0460*/  FFMA R9, R9, R12, R8 ;  /* 0x0000000c09097223 */ /* 0x000fc80000000008 */
[----:B--2---:R-:W-:-:S04]  /*0470*/  FFMA R16, R16, R15, R9 ;  /* 0x0000000f10107223 */ /* 0x004fc80000000009 */
[----:B------:R-:W-:Y:S01]  /*0480*/  FFMA R24, R11, R24, R16 ;  /* 0x000000180b187223 */ /* 0x000fe20000000010 */
[----:B------:R-:W-:Y:S06]  /*0490*/  @P1 BRA `(.L_x_126) ;  /* 0xfffffffc005c1947 */ /* 0x000fec000383ffff */
.L_x_125:
[----:B------:R-:W-:Y:S05]  /*04a0*/  @!P0 BRA `(.L_x_124) ;  /* 0x0000000000fc8947 */ /* 0x000fea0003800000 */
[----:B------:R-:W-:Y:S02]  /*04b0*/  ISETP.GE.U32.AND P1, PT, R27, 0x4, PT ;  /* 0x000000041b00780c */ /* 0x000fe40003f26070 */
[----:B------:R-:W-:-:S04]  /*04c0*/  LOP3.LUT R16, R2, 0x3, RZ, 0xc0, !PT ;  /* 0x0000000302107812 */ /* 0x000fc800078ec0ff */
[----:B------:R-:W-:-:S07]  /*04d0*/  ISETP.NE.AND P0, PT, R16, RZ, PT ;  /* 0x000000ff1000720c */ /* 0x000fce0003f05270 */
[----:B------:R-:W-:Y:S06]  /*04e0*/  @!P1 BRA `(.L_x_127) ;  /* 0x00000000006c9947 */ /* 0x000fec0003800000 */
[----:B------:R-:W0:Y:S01]  /*04f0*/  LDC.64 R6, c[0x0][0x388] ;  /* 0x0000e200ff067b82 */ /* 0x000e220000000a00 */
[----:B------:R-:W1:Y:S01]  /*0500*/  LDCU.64 UR6, c[0x0][0x380] ;  /* 0x00007000ff0677ac */ /* 0x000e620008000a00 */
[----:B------:R-:W-:Y:S01]  /*0510*/  IMAD R9, R21, R3, R0 ;  /* 0x0000000315097224 */ /* 0x000fe200078e0200 */
[CC--:B------:R-:W-:Y:S02]  /*0520*/  IADD3 R5, PT, PT, R20.reuse, R21.reuse, RZ ;  /* 0x0000001514057210 */ /* 0x0c0fe40007ffe0ff */
[----:B------:R-:W-:-:S03]  /*0530*/  IADD3 R10, P1, PT, R20, R21, RZ ;  /* 0x00000015140a7210 */ /* 0x000fc60007f3e0ff */
[----:B------:R-:W2:Y:S01]  /*0540*/  LDC.64 R14, c[0x0][0x380] ;  /* 0x0000e000ff0e7b82 */ /* 0x000ea20000000a00 */
[----:B0-----:R-:W-:-:S04]  /*0550*/  IMAD.WIDE R6, R9, 0x4, R6 ;  /* 0x0000000409067825 */ /* 0x001fc800078e0206 */
[----:B------:R-:W-:Y:S02]  /*0560*/  IMAD.WIDE R8, R3, 0x4, R6 ;  /* 0x0000000403087825 */ /* 0x000fe400078e0206 */
[----:B------:R-:W3:Y:S02]  /*0570*/  LDG.E R6, desc[UR4][R6.64] ;  /* 0x0000000406067981 */ /* 0x000ee4000c1e1900 */
[----:B--2---:R-:W-:Y:S01]  /*0580*/  IMAD.WIDE.U32 R14, R5, 0x4, R14 ;  /* 0x00000004050e7825 */ /* 0x004fe200078e000e */
[----:B------:R-:W-:Y:S02]  /*0590*/  IADD3.X R5, PT, PT, RZ, RZ, RZ, P1, !PT ;  /* 0x000000ffff057210 */ /* 0x000fe40000ffe4ff */
[----:B-1----:R-:W-:-:S03]  /*05a0*/  LEA R4, P1, R10, UR6, 0x2 ;  /* 0x000000060a047c11 */ /* 0x002fc6000f8210ff */
[----:B------:R-:W3:Y:S01]  /*05b0*/  LDG.E R15, desc[UR4][R14.64] ;  /* 0x000000040e0f7981 */ /* 0x000ee2000c1e1900 */
[----:B------:R-:W-:Y:S01]  /*05c0*/  LEA.HI.X R5, R10, UR7, R5, 0x2, P1 ;  /* 0x000000070a057c11 */ /* 0x000fe200088f1405 */
[C---:B------:R-:W-:Y:S02]  /*05d0*/  IMAD.WIDE R10, R3.reuse, 0x4, R8 ;  /* 0x00000004030a7825 */ /* 0x040fe400078e0208 */
[----:B------:R-:W2:Y:S04]  /*05e0*/  LDG.E R8, desc[UR4][R8.64] ;  /* 0x0000000408087981 */ /* 0x000ea8000c1e1900 */
[----:B------:R-:W2:Y:S01]  /*05f0*/  LDG.E R17, desc[UR4][R4.64+0x4] ;  /* 0x0000040404117981 */ /* 0x000ea2000c1e1900 */
[----:B------:R-:W-:-:S03]  /*0600*/  IMAD.WIDE R12, R3, 0x4, R10 ;  /* 0x00000004030c7825 */ /* 0x000fc600078e020a */
[----:B------:R-:W4:Y:S04]  /*0610*/  LDG.E R22, desc[UR4][R10.64] ;  /* 0x000000040a167981 */ /* 0x000f28000c1e1900 */
[----:B------:R-:W4:Y:S04]  /*0620*/  LDG.E R18, desc[UR4][R4.64+0x8] ;  /* 0x0000080404127981 */ /* 0x000f28000c1e1900 */
[----:B------:R-:W5:Y:S04]  /*0630*/  LDG.E R26, desc[UR4][R4.64+0xc] ;  /* 0x00000c04041a7981 */ /* 0x000f68000c1e1900 */
[----:B------:R-:W5:Y:S01]  /*0640*/  LDG.E R12, desc[UR4][R12.64] ;  /* 0x000000040c0c7981 */ /* 0x000f62000c1e1900 */
[----:B------:R-:W-:Y:S01]  /*0650*/  IADD3 R21, PT, PT, R21, 0x4, RZ ;  /* 0x0000000415157810 */ /* 0x000fe20007ffe0ff */
[----:B---3--:R-:W-:-:S04]  /*0660*/  FFMA R24, R15, R6, R24 ;  /* 0x000000060f187223 */ /* 0x008fc80000000018 */
[----:B--2---:R-:W-:-:S04]  /*0670*/  FFMA R17, R17, R8, R24 ;  /* 0x0000000811117223 */ /* 0x004fc80000000018 */
[----:B----4-:R-:W-:-:S04]  /*0680*/  FFMA R17, R18, R22, R17 ;  /* 0x0000001612117223 */ /* 0x010fc80000000011 */
[----:B-----5:R-:W-:-:S07]  /*0690*/  FFMA R24, R26, R12, R17 ;  /* 0x0000000c1a187223 */ /* 0x020fce0000000011 */
.L_x_127:
[----:B------:R-:W-:Y:S05]  /*06a0*/  @!P0 BRA `(.L_x_124) ;  /* 0x00000000007c8947 */ /* 0x000fea0003800000 */
[----:B------:R-:W-:Y:S01]  /*06b0*/  ISETP.NE.AND P1, PT, R16, 0x1, PT ;  /* 0x000000011000780c */ /* 0x000fe20003f25270 */
[----:B------:R-:W0:Y:S01]  /*06c0*/  LDC.64 R12, c[0x0][0x380] ;  /* 0x0000e000ff0c7b82 */ /* 0x000e220000000a00 */
[----:B------:R-:W-:-:S04]  /*06d0*/  LOP3.LUT R2, R2, 0x1, RZ, 0xc0, !PT ;  /* 0x0000000102027812 */ /* 0x000fc800078ec0ff */
[----:B------:R-:W-:-:S03]  /*06e0*/  ISETP.NE.U32.AND P0, PT, R2, 0x1, PT ;  /* 0x000000010200780c */ /* 0x000fc60003f05070 */
[----:B------:R-:W1:Y:S04]  /*06f0*/  LDC.64 R10, c[0x0][0x388] ;  /* 0x0000e200ff0a7b82 */ /* 0x000e680000000a00 */
[CC--:B------:R-:W-:Y:S02]  /*0700*/  @P1 IADD3 R15, PT, PT, R20.reuse, R21.reuse, RZ ;  /* 0x00000015140f1210 */ /* 0x0c0fe40007ffe0ff */
[----:B------:R-:W-:Y:S02]  /*0710*/  @P1 IADD3 R2, P2, PT, R20, R21, RZ ;  /* 0x0000001514021210 */ /* 0x000fe40007f5e0ff */
[----:B------:R-:W2:Y:S02]  /*0720*/  @P1 LDC.64 R4, c[0x0][0x380] ;  /* 0x0000e000ff041b82 */ /* 0x000ea40000000a00 */
[----:B------:R-:W-:-:S06]  /*0730*/  @P1 IADD3.X R14, PT, PT, RZ, RZ, RZ, P2, !PT ;  /* 0x000000ffff0e1210 */ /* 0x000fcc00017fe4ff */
[----:B------:R-:W3:Y:S01]  /*0740*/  LDC.64 R6, c[0x0][0x380] ;  /* 0x0000e000ff067b82 */ /* 0x000ee20000000a00 */
[----:B0-----:R-:W-:-:S04]  /*0750*/  @P1 IMAD.WIDE.U32 R12, R15, 0x4, R12 ;  /* 0x000000040f0c1825 */ /* 0x001fc800078e000c */
[C---:B------:R-:W-:Y:S01]  /*0760*/  @P1 IMAD R15, R21.reuse, R3, R0 ;  /* 0x00000003150f1224 */ /* 0x040fe200078e0200 */
[----:B------:R-:W-:Y:S01]  /*0770*/  @P1 IADD3 R21, PT, PT, R21, 0x2, RZ ;  /* 0x0000000215151810 */ /* 0x000fe20007ffe0ff */
[----:B------:R-:W4:Y:S01]  /*0780*/  @P1 LDG.E R13, desc[UR4][R12.64] ;  /* 0x000000040c0d1981 */ /* 0x000f22000c1e1900 */
[----:B------:R-:W0:Y:S01]  /*0790*/  LDC.64 R8, c[0x0][0x388] ;  /* 0x0000e200ff087b82 */ /* 0x000e220000000a00 */
[----:B-1----:R-:W-:Y:S01]  /*07a0*/  @P1 IMAD.WIDE R10, R15, 0x4, R10 ;  /* 0x000000040f0a1825 */ /* 0x002fe200078e020a */
[----:B------:R-:W-:Y:S02]  /*07b0*/  @!P0 IADD3 R17, PT, PT, R20, R21, RZ ;  /* 0x0000001514118210 */ /* 0x000fe40007ffe0ff */
[----:B--2---:R-:W-:Y:S01]  /*07c0*/  @P1 LEA R4, P2, R2, R4, 0x2 ;  /* 0x0000000402041211 */ /* 0x004fe200078410ff */
[----:B------:R-:W-:-:S03]  /*07d0*/  @!P0 IMAD R21, R21, R3, R0 ;  /* 0x0000000315158224 */ /* 0x000fc600078e0200 */
[----:B------:R-:W-:Y:S01]  /*07e0*/  @P1 LEA.HI.X R5, R2, R5, R14, 0x2, P2 ;  /* 0x0000000502051211 */ /* 0x000fe200010f140e */
[----:B------:R-:W-:Y:S01]  /*07f0*/  @P1 IMAD.WIDE R14, R3, 0x4, R10 ;  /* 0x00000004030e1825 */ /* 0x000fe200078e020a */
[----:B------:R-:W4:Y:S03]  /*0800*/  @P1 LDG.E R2, desc[UR4][R10.64] ;  /* 0x000000040a021981 */ /* 0x000f26000c1e1900 */
[----:B---3--:R-:W-:Y:S01]  /*0810*/  @!P0 IMAD.WIDE.U32 R6, R17, 0x4, R6 ;  /* 0x0000000411068825 */ /* 0x008fe200078e0006 */
[----:B------:R-:W2:Y:S04]  /*0820*/  @P1 LDG.E R5, desc[UR4][R4.64+0x4] ;  /* 0x0000040404051981 */ /* 0x000ea8000c1e1900 */
[----:B------:R-:W2:Y:S01]  /*0830*/  @P1 LDG.E R14, desc[UR4][R14.64] ;  /* 0x000000040e0e1981 */ /* 0x000ea2000c1e1900 */
[----:B0-----:R-:W-:-:S03]  /*0840*/  @!P0 IMAD.WIDE R8, R21, 0x4, R8 ;  /* 0x0000000415088825 */ /* 0x001fc600078e0208 */
[----:B------:R-:W3:Y:S04]  /*0850*/  @!P0 LDG.E R7, desc[UR4][R6.64] ;  /* 0x0000000406078981 */ /* 0x000ee8000c1e1900 */
[----:B------:R-:W3:Y:S01]  /*0860*/  @!P0 LDG.E R8, desc[UR4][R8.64] ;  /* 0x0000000408088981 */ /* 0x000ee2000c1e1900 */
[----:B----4-:R-:W-:-:S04]  /*0870*/  @P1 FFMA R2, R13, R2, R24 ;  /* 0x000000020d021223 */ /* 0x010fc80000000018 */
[----:B--2---:R-:W-:-:S04]  /*0880*/  @P1 FFMA R24, R5, R14, R2 ;  /* 0x0000000e05181223 */ /* 0x004fc80000000002 */
[----:B---3--:R-:W-:-:S07]  /*0890*/  @!P0 FFMA R24, R7, R8, R24 ;  /* 0x0000000807188223 */ /* 0x008fce0000000018 */
.L_x_124:
[----:B------:R-:W0:Y:S01]  /*08a0*/  LDC.64 R4, c[0x0][0x390] ;  /* 0x0000e400ff047b82 */ /* 0x000e220000000a00 */
[----:B------:R-:W-:-:S04]  /*08b0*/  IMAD R3, R19, R3, R0 ;  /* 0x0000000313037224 */ /* 0x000fc800078e0200 */
[----:B0-----:R-:W-:-:S05]  /*08c0*/  IMAD.WIDE R2, R3, 0x4, R4 ;  /* 0x0000000403027825 */ /* 0x001fca00078e0204 */
[----:B------:R-:W-:Y:S01]  /*08d0*/  STG.E desc[UR4][R2.64], R24 ;  /* 0x0000001802007986 */ /* 0x000fe2000c101904 */
[----:B------:R-:W-:Y:S05]  /*08e0*/  EXIT ;  /* 0x000000000000794d */ /* 0x000fea0003800000 */
.L_x_128:
        /* <DEDUP_REMOVED lines=9> */
.L_x_137:


//--------------------- .nv.shared.reserved.0     --------------------------
	.section	.nv.shared.reserved.0,"aw",@nobits
	.weak		__nv_reservedSMEM_offset_0_alias
	.size		__nv_reservedSMEM_offset_0_alias, 0, 64
	.other		__nv_reservedSMEM_offset_0_alias,@"STO_CUDA_RESERVED_SHARED STV_DEFAULT"
__nv_reservedSMEM_offset_0_alias:
	.zero		0
	.zero		64


//--------------------- .nv.constant0._Z15layerNormKernelPKfPfi --------------------------
	.section	.nv.constant0._Z15layerNormKernelPKfPfi,"a",@progbits
	.sectionflags	@""
	.align	4
.nv.constant0._Z15layerNormKernelPKfPfi:
	.zero		916


//--------------------- .nv.constant0._Z10reluKernelPfi --------------------------
	.section	.nv.constant0._Z10reluKernelPfi,"a",@progbits
	.sectionflags	@""
	.align	4
.nv.constant0._Z10reluKernelPfi:
	.zero		908


//--------------------- .nv.constant0._Z9addKernelPfPKfi --------------------------
	.section	.nv.constant0._Z9addKernelPfPKfi,"a",@progbits
	.sectionflags	@""
	.align	4
.nv.constant0._Z9addKernelPfPKfi:
	.zero		916


//--------------------- .nv.constant0._Z13softmaxKernelPfii --------------------------
	.section	.nv.constant0._Z13softmaxKernelPfii,"a",@progbits
	.sectionflags	@""
	.align	4
.nv.constant0._Z13softmaxKernelPfii:
	.zero		912


//--------------------- .nv.constant0._Z11scaleKernelPfif --------------------------
	.section	.nv.constant0._Z11scaleKernelPfif,"a",@progbits
	.sectionflags	@""
	.align	4
.nv.constant0._Z11scaleKernelPfif:
	.zero		912


//--------------------- .nv.constant0._Z22matMulKernelTransposedPKfS0_Pfiii --------------------------
	.section	.nv.constant0._Z22matMulKernelTransposedPKfS0_Pfiii,"a",@progbits
	.sectionflags	@""
	.align	4
.nv.constant0._Z22matMulKernelTransposedPKfS0_Pfiii:
	.zero		932


//--------------------- .nv.constant0._Z12matMulKernelPKfS0_Pfiii --------------------------
	.section	.nv.constant0._Z12matMulKernelPKfS0_Pfiii,"a",@progbits
	.sectionflags	@""
	.align	4
.nv.constant0._Z12matMulKernelPKfS0_Pfiii:
	.zero		932


//--------------------- SYMBOLS --------------------------

	.type		.nv.reservedSmem.offset0,@object
	.size		.nv.reservedSmem.offset0,0x4
